//
// Generated by NVIDIA NVVM Compiler
//
// Compiler Build ID: CL-36424714
// Cuda compilation tools, release 13.0, V13.0.88
// Based on NVVM 20.0.0
//

.version 9.0
.target sm_100
.address_size 64

	// .globl	_Z16find_byte_kernelPKhmhPl
.const .align 1 .b8 c_pattern[256];
.const .align 8 .u64 c_pattern_len;
// _ZZ20count_pattern_kernelPKhmPmE12shared_count has been demoted
.const .align 1 .b8 c_lut[256];
// _ZZ16histogram_kernelPKhmPmE11shared_hist has been demoted
// _ZZ21reduce_sum_f32_kernelPKfmPfE11shared_data has been demoted
// _ZZ24reduce_minmax_u32_kernelPKjmPjS1_E10shared_min has been demoted
// _ZZ24reduce_minmax_u32_kernelPKjmPjS1_E10shared_max has been demoted
// _ZZ27radix_sort_histogram_kernelPKjmPjiE11shared_hist has been demoted
// _ZZ25radix_sort_scatter_kernelPKjPjS0_miE14shared_offsets has been demoted

.visible .entry _Z16find_byte_kernelPKhmhPl(
	.param .u64 .ptr .align 1 _Z16find_byte_kernelPKhmhPl_param_0,
	.param .u64 _Z16find_byte_kernelPKhmhPl_param_1,
	.param .u8 _Z16find_byte_kernelPKhmhPl_param_2,
	.param .u64 .ptr .align 1 _Z16find_byte_kernelPKhmhPl_param_3
)
{
	.reg .pred 	%p<4>;
	.reg .b16 	%rs<3>;
	.reg .b32 	%r<7>;
	.reg .b64 	%rd<13>;

	ld.param.u64 	%rd6, [_Z16find_byte_kernelPKhmhPl_param_0];
	ld.param.u64 	%rd7, [_Z16find_byte_kernelPKhmhPl_param_1];
	ld.param.u8 	%rs1, [_Z16find_byte_kernelPKhmhPl_param_2];
	ld.param.u64 	%rd8, [_Z16find_byte_kernelPKhmhPl_param_3];
	mov.u32 	%r2, %ctaid.x;
	mov.u32 	%r3, %ntid.x;
	mov.u32 	%r4, %tid.x;
	mad.lo.s32 	%r5, %r2, %r3, %r4;
	cvt.u64.u32 	%rd12, %r5;
	mov.u32 	%r6, %nctaid.x;
	mul.lo.s32 	%r1, %r6, %r3;
	setp.le.u64 	%p1, %rd7, %rd12;
	@%p1 bra 	$L__BB0_5;
	cvt.u64.u32 	%rd2, %r1;
	cvta.to.global.u64 	%rd3, %rd6;
$L__BB0_2:
	add.s64 	%rd9, %rd3, %rd12;
	ld.global.u8 	%rs2, [%rd9];
	setp.ne.s16 	%p2, %rs2, %rs1;
	@%p2 bra 	$L__BB0_4;
	cvta.to.global.u64 	%rd10, %rd8;
	atom.global.min.u64 	%rd11, [%rd10], %rd12;
	bra.uni 	$L__BB0_5;
$L__BB0_4:
	add.s64 	%rd12, %rd12, %rd2;
	setp.lt.u64 	%p3, %rd12, %rd7;
	@%p3 bra 	$L__BB0_2;
$L__BB0_5:
	ret;

}
	// .globl	_Z19find_pattern_kernelPKhmPl
.visible .entry _Z19find_pattern_kernelPKhmPl(
	.param .u64 .ptr .align 1 _Z19find_pattern_kernelPKhmPl_param_0,
	.param .u64 _Z19find_pattern_kernelPKhmPl_param_1,
	.param .u64 .ptr .align 1 _Z19find_pattern_kernelPKhmPl_param_2
)
{
	.reg .pred 	%p<8>;
	.reg .b16 	%rs<9>;
	.reg .b32 	%r<7>;
	.reg .b64 	%rd<24>;

	ld.param.u64 	%rd11, [_Z19find_pattern_kernelPKhmPl_param_0];
	ld.param.u64 	%rd13, [_Z19find_pattern_kernelPKhmPl_param_1];
	ld.param.u64 	%rd12, [_Z19find_pattern_kernelPKhmPl_param_2];
	mov.u32 	%r2, %ctaid.x;
	mov.u32 	%r3, %ntid.x;
	mov.u32 	%r4, %tid.x;
	mad.lo.s32 	%r5, %r2, %r3, %r4;
	cvt.u64.u32 	%rd21, %r5;
	mov.u32 	%r6, %nctaid.x;
	mul.lo.s32 	%r1, %r6, %r3;
	ld.const.u64 	%rd2, [c_pattern_len];
	sub.s64 	%rd3, %rd13, %rd2;
	setp.lt.u64 	%p1, %rd3, %rd21;
	@%p1 bra 	$L__BB1_8;
	setp.eq.s64 	%p2, %rd2, 0;
	@%p2 bra 	$L__BB1_6;
	cvt.u64.u32 	%rd4, %r1;
	cvta.to.global.u64 	%rd5, %rd11;
	mov.u64 	%rd17, c_pattern;
$L__BB1_3:
	mov.b64 	%rd22, 0;
$L__BB1_4:
	add.s64 	%rd15, %rd22, %rd21;
	add.s64 	%rd16, %rd5, %rd15;
	ld.global.u8 	%rs3, [%rd16];
	add.s64 	%rd18, %rd17, %rd22;
	ld.const.u8 	%rs5, [%rd18];
	setp.eq.s16 	%p3, %rs3, %rs5;
	add.s64 	%rd22, %rd22, 1;
	setp.lt.u64 	%p4, %rd22, %rd2;
	and.pred  	%p5, %p4, %p3;
	@%p5 bra 	$L__BB1_4;
	setp.ne.s16 	%p6, %rs3, %rs5;
	@%p6 bra 	$L__BB1_7;
$L__BB1_6:
	cvta.to.global.u64 	%rd19, %rd12;
	atom.global.min.u64 	%rd20, [%rd19], %rd21;
	bra.uni 	$L__BB1_8;
$L__BB1_7:
	add.s64 	%rd21, %rd21, %rd4;
	setp.le.u64 	%p7, %rd21, %rd3;
	@%p7 bra 	$L__BB1_3;
$L__BB1_8:
	ret;

}
	// .globl	_Z20count_pattern_kernelPKhmPm
.visible .entry _Z20count_pattern_kernelPKhmPm(
	.param .u64 .ptr .align 1 _Z20count_pattern_kernelPKhmPm_param_0,
	.param .u64 _Z20count_pattern_kernelPKhmPm_param_1,
	.param .u64 .ptr .align 1 _Z20count_pattern_kernelPKhmPm_param_2
)
{
	.reg .pred 	%p<11>;
	.reg .b16 	%rs<9>;
	.reg .b32 	%r<21>;
	.reg .b64 	%rd<26>;
	// demoted variable
	.shared .align 4 .u32 _ZZ20count_pattern_kernelPKhmPmE12shared_count;
	ld.param.u64 	%rd12, [_Z20count_pattern_kernelPKhmPm_param_0];
	ld.param.u64 	%rd13, [_Z20count_pattern_kernelPKhmPm_param_1];
	ld.param.u64 	%rd14, [_Z20count_pattern_kernelPKhmPm_param_2];
	mov.u32 	%r1, %tid.x;
	setp.ne.s32 	%p1, %r1, 0;
	@%p1 bra 	$L__BB2_2;
	mov.b32 	%r7, 0;
	st.shared.u32 	[_ZZ20count_pattern_kernelPKhmPmE12shared_count], %r7;
$L__BB2_2:
	bar.sync 	0;
	mov.u32 	%r9, %ctaid.x;
	mov.u32 	%r10, %ntid.x;
	mad.lo.s32 	%r11, %r9, %r10, %r1;
	cvt.u64.u32 	%rd23, %r11;
	mov.u32 	%r12, %nctaid.x;
	mul.lo.s32 	%r13, %r12, %r10;
	cvt.u64.u32 	%rd2, %r13;
	ld.const.u64 	%rd3, [c_pattern_len];
	sub.s64 	%rd4, %rd13, %rd3;
	setp.lt.u64 	%p2, %rd4, %rd23;
	mov.b32 	%r20, 0;
	@%p2 bra 	$L__BB2_10;
	setp.eq.s64 	%p3, %rd3, 0;
	@%p3 bra 	$L__BB2_8;
	cvta.to.global.u64 	%rd5, %rd12;
	mov.b32 	%r20, 0;
	mov.u64 	%rd18, c_pattern;
$L__BB2_5:
	mov.b64 	%rd25, 0;
$L__BB2_6:
	add.s64 	%rd16, %rd25, %rd23;
	add.s64 	%rd17, %rd5, %rd16;
	ld.global.u8 	%rs3, [%rd17];
	add.s64 	%rd19, %rd18, %rd25;
	ld.const.u8 	%rs5, [%rd19];
	setp.eq.s16 	%p4, %rs3, %rs5;
	add.s64 	%rd25, %rd25, 1;
	setp.lt.u64 	%p5, %rd25, %rd3;
	and.pred  	%p6, %p5, %p4;
	@%p6 bra 	$L__BB2_6;
	setp.eq.s16 	%p7, %rs3, %rs5;
	selp.u32 	%r15, 1, 0, %p7;
	add.s32 	%r20, %r20, %r15;
	add.s64 	%rd23, %rd23, %rd2;
	setp.le.u64 	%p8, %rd23, %rd4;
	@%p8 bra 	$L__BB2_5;
	bra.uni 	$L__BB2_10;
$L__BB2_8:
	mov.b32 	%r20, 0;
$L__BB2_9:
	add.s32 	%r20, %r20, 1;
	add.s64 	%rd23, %rd23, %rd2;
	setp.gt.u64 	%p9, %rd23, %rd4;
	@%p9 bra 	$L__BB2_10;
	bra.uni 	$L__BB2_9;
$L__BB2_10:
	setp.ne.s32 	%p10, %r1, 0;
	atom.shared.add.u32 	%r17, [_ZZ20count_pattern_kernelPKhmPmE12shared_count], %r20;
	bar.sync 	0;
	@%p10 bra 	$L__BB2_12;
	ld.shared.u32 	%rd20, [_ZZ20count_pattern_kernelPKhmPmE12shared_count];
	cvta.to.global.u64 	%rd21, %rd14;
	atom.global.add.u64 	%rd22, [%rd21], %rd20;
$L__BB2_12:
	ret;

}
	// .globl	_Z20transform_lut_kernelPhm
.visible .entry _Z20transform_lut_kernelPhm(
	.param .u64 .ptr .align 1 _Z20transform_lut_kernelPhm_param_0,
	.param .u64 _Z20transform_lut_kernelPhm_param_1
)
{
	.reg .pred 	%p<5>;
	.reg .b16 	%rs<3>;
	.reg .b32 	%r<23>;
	.reg .b64 	%rd<27>;

	ld.param.u64 	%rd9, [_Z20transform_lut_kernelPhm_param_0];
	ld.param.u64 	%rd8, [_Z20transform_lut_kernelPhm_param_1];
	cvta.to.global.u64 	%rd1, %rd9;
	mov.u32 	%r2, %ctaid.x;
	mov.u32 	%r1, %ntid.x;
	mov.u32 	%r3, %tid.x;
	mad.lo.s32 	%r4, %r2, %r1, %r3;
	mul.wide.u32 	%rd25, %r4, 4;
	setp.ge.u64 	%p1, %rd25, %rd8;
	@%p1 bra 	$L__BB3_6;
	mov.u32 	%r5, %nctaid.x;
	mul.lo.s32 	%r6, %r5, %r1;
	mul.wide.u32 	%rd3, %r6, 4;
	mov.u64 	%rd17, c_lut;
$L__BB3_2:
	add.s64 	%rd10, %rd25, 3;
	setp.lt.u64 	%p2, %rd10, %rd8;
	mov.u64 	%rd26, %rd25;
	@%p2 bra 	$L__BB3_3;
	bra.uni 	$L__BB3_4;
$L__BB3_3:
	add.s64 	%rd15, %rd1, %rd25;
	ld.global.u32 	%r7, [%rd15];
	and.b32  	%r8, %r7, 255;
	cvt.u64.u32 	%rd16, %r8;
	add.s64 	%rd18, %rd17, %rd16;
	ld.const.u8 	%r9, [%rd18];
	shr.u32 	%r10, %r7, 8;
	and.b32  	%r11, %r10, 255;
	cvt.u64.u32 	%rd19, %r11;
	add.s64 	%rd20, %rd17, %rd19;
	ld.const.u8 	%rs2, [%rd20];
	mul.wide.u16 	%r12, %rs2, 256;
	or.b32  	%r13, %r12, %r9;
	shr.u32 	%r14, %r7, 16;
	and.b32  	%r15, %r14, 255;
	cvt.u64.u32 	%rd21, %r15;
	add.s64 	%rd22, %rd17, %rd21;
	ld.const.u8 	%r16, [%rd22];
	shl.b32 	%r17, %r16, 16;
	or.b32  	%r18, %r13, %r17;
	shr.u32 	%r19, %r7, 24;
	cvt.u64.u32 	%rd23, %r19;
	add.s64 	%rd24, %rd17, %rd23;
	ld.const.u8 	%r20, [%rd24];
	shl.b32 	%r21, %r20, 24;
	or.b32  	%r22, %r18, %r21;
	st.global.u32 	[%rd15], %r22;
	bra.uni 	$L__BB3_5;
$L__BB3_4:
	add.s64 	%rd11, %rd1, %rd26;
	ld.global.u8 	%rd12, [%rd11];
	add.s64 	%rd14, %rd17, %rd12;
	ld.const.u8 	%rs1, [%rd14];
	st.global.u8 	[%rd11], %rs1;
	add.s64 	%rd26, %rd26, 1;
	setp.lt.u64 	%p3, %rd26, %rd8;
	@%p3 bra 	$L__BB3_4;
$L__BB3_5:
	add.s64 	%rd25, %rd25, %rd3;
	setp.lt.u64 	%p4, %rd25, %rd8;
	@%p4 bra 	$L__BB3_2;
$L__BB3_6:
	ret;

}
	// .globl	_Z19to_uppercase_kernelPhm
.visible .entry _Z19to_uppercase_kernelPhm(
	.param .u64 .ptr .align 1 _Z19to_uppercase_kernelPhm_param_0,
	.param .u64 _Z19to_uppercase_kernelPhm_param_1
)
{
	.reg .pred 	%p<4>;
	.reg .b16 	%rs<5>;
	.reg .b32 	%r<7>;
	.reg .b64 	%rd<10>;

	ld.param.u64 	%rd7, [_Z19to_uppercase_kernelPhm_param_0];
	ld.param.u64 	%rd8, [_Z19to_uppercase_kernelPhm_param_1];
	mov.u32 	%r2, %ctaid.x;
	mov.u32 	%r3, %ntid.x;
	mov.u32 	%r4, %tid.x;
	mad.lo.s32 	%r5, %r2, %r3, %r4;
	cvt.u64.u32 	%rd9, %r5;
	mov.u32 	%r6, %nctaid.x;
	mul.lo.s32 	%r1, %r6, %r3;
	setp.le.u64 	%p1, %rd8, %rd9;
	@%p1 bra 	$L__BB4_5;
	cvt.u64.u32 	%rd2, %r1;
	cvta.to.global.u64 	%rd3, %rd7;
$L__BB4_2:
	add.s64 	%rd5, %rd3, %rd9;
	ld.global.u8 	%rs1, [%rd5];
	add.s16 	%rs2, %rs1, -97;
	and.b16  	%rs3, %rs2, 255;
	setp.gt.u16 	%p2, %rs3, 25;
	@%p2 bra 	$L__BB4_4;
	add.s16 	%rs4, %rs1, -32;
	st.global.u8 	[%rd5], %rs4;
$L__BB4_4:
	add.s64 	%rd9, %rd9, %rd2;
	setp.lt.u64 	%p3, %rd9, %rd8;
	@%p3 bra 	$L__BB4_2;
$L__BB4_5:
	ret;

}
	// .globl	_Z16histogram_kernelPKhmPm
.visible .entry _Z16histogram_kernelPKhmPm(
	.param .u64 .ptr .align 1 _Z16histogram_kernelPKhmPm_param_0,
	.param .u64 _Z16histogram_kernelPKhmPm_param_1,
	.param .u64 .ptr .align 1 _Z16histogram_kernelPKhmPm_param_2
)
{
	.reg .pred 	%p<15>;
	.reg .b16 	%rs<2>;
	.reg .b32 	%r<110>;
	.reg .b64 	%rd<36>;
	// demoted variable
	.shared .align 4 .b8 _ZZ16histogram_kernelPKhmPmE11shared_hist[1024];
	ld.param.u64 	%rd11, [_Z16histogram_kernelPKhmPm_param_0];
	ld.param.u64 	%rd12, [_Z16histogram_kernelPKhmPm_param_1];
	ld.param.u64 	%rd13, [_Z16histogram_kernelPKhmPm_param_2];
	cvta.to.global.u64 	%rd1, %rd13;
	mov.u32 	%r109, %tid.x;
	setp.gt.u32 	%p1, %r109, 255;
	@%p1 bra 	$L__BB5_7;
	mov.u32 	%r2, %ntid.x;
	add.s32 	%r51, %r109, %r2;
	max.u32 	%r52, %r51, 256;
	setp.lt.u32 	%p2, %r51, 256;
	selp.u32 	%r53, 1, 0, %p2;
	add.s32 	%r54, %r51, %r53;
	sub.s32 	%r55, %r52, %r54;
	div.u32 	%r56, %r55, %r2;
	add.s32 	%r3, %r56, %r53;
	and.b32  	%r57, %r3, 3;
	setp.eq.s32 	%p3, %r57, 3;
	mov.u32 	%r101, %r109;
	@%p3 bra 	$L__BB5_4;
	add.s32 	%r58, %r3, 1;
	and.b32  	%r59, %r58, 3;
	shl.b32 	%r60, %r109, 2;
	mov.u32 	%r61, _ZZ16histogram_kernelPKhmPmE11shared_hist;
	add.s32 	%r98, %r61, %r60;
	shl.b32 	%r5, %r2, 2;
	neg.s32 	%r97, %r59;
	mad.lo.s32 	%r101, %r2, %r59, %r109;
$L__BB5_3:
	.pragma "nounroll";
	mov.b32 	%r62, 0;
	st.shared.u32 	[%r98], %r62;
	add.s32 	%r98, %r98, %r5;
	add.s32 	%r97, %r97, 1;
	setp.ne.s32 	%p4, %r97, 0;
	@%p4 bra 	$L__BB5_3;
$L__BB5_4:
	setp.lt.u32 	%p5, %r3, 3;
	@%p5 bra 	$L__BB5_7;
	shl.b32 	%r13, %r2, 2;
	shl.b32 	%r63, %r101, 2;
	mov.u32 	%r64, _ZZ16histogram_kernelPKhmPmE11shared_hist;
	add.s32 	%r100, %r64, %r63;
	shl.b32 	%r15, %r2, 4;
	shl.b32 	%r16, %r2, 3;
	mul.lo.s32 	%r17, %r2, 12;
$L__BB5_6:
	mov.b32 	%r65, 0;
	st.shared.u32 	[%r100], %r65;
	add.s32 	%r66, %r100, %r13;
	st.shared.u32 	[%r66], %r65;
	add.s32 	%r67, %r100, %r16;
	st.shared.u32 	[%r67], %r65;
	add.s32 	%r68, %r100, %r17;
	st.shared.u32 	[%r68], %r65;
	add.s32 	%r101, %r101, %r13;
	add.s32 	%r100, %r100, %r15;
	setp.lt.u32 	%p6, %r101, 256;
	@%p6 bra 	$L__BB5_6;
$L__BB5_7:
	bar.sync 	0;
	mov.u32 	%r69, %ctaid.x;
	mov.u32 	%r22, %ntid.x;
	mad.lo.s32 	%r70, %r69, %r22, %r109;
	cvt.u64.u32 	%rd34, %r70;
	setp.le.u64 	%p7, %rd12, %rd34;
	@%p7 bra 	$L__BB5_10;
	cvta.to.global.u64 	%rd3, %rd11;
	mov.u32 	%r71, %nctaid.x;
	mul.lo.s32 	%r72, %r71, %r22;
	cvt.u64.u32 	%rd4, %r72;
	mov.u32 	%r74, _ZZ16histogram_kernelPKhmPmE11shared_hist;
$L__BB5_9:
	add.s64 	%rd14, %rd3, %rd34;
	ld.global.u8 	%rs1, [%rd14];
	mul.wide.u16 	%r73, %rs1, 4;
	add.s32 	%r75, %r74, %r73;
	atom.shared.add.u32 	%r76, [%r75], 1;
	add.s64 	%rd34, %rd34, %rd4;
	setp.lt.u64 	%p8, %rd34, %rd12;
	@%p8 bra 	$L__BB5_9;
$L__BB5_10:
	setp.gt.u32 	%p9, %r109, 255;
	bar.sync 	0;
	@%p9 bra 	$L__BB5_17;
	add.s32 	%r77, %r109, %r22;
	max.u32 	%r78, %r77, 256;
	setp.lt.u32 	%p10, %r77, 256;
	selp.u32 	%r79, 1, 0, %p10;
	add.s32 	%r80, %r77, %r79;
	sub.s32 	%r81, %r78, %r80;
	div.u32 	%r82, %r81, %r22;
	add.s32 	%r23, %r82, %r79;
	and.b32  	%r83, %r23, 3;
	setp.eq.s32 	%p11, %r83, 3;
	@%p11 bra 	$L__BB5_14;
	add.s32 	%r84, %r23, 1;
	and.b32  	%r85, %r84, 3;
	shl.b32 	%r86, %r109, 2;
	mov.u32 	%r87, _ZZ16histogram_kernelPKhmPmE11shared_hist;
	add.s32 	%r103, %r87, %r86;
	shl.b32 	%r25, %r22, 2;
	mul.wide.u32 	%rd15, %r109, 8;
	add.s64 	%rd35, %rd1, %rd15;
	mul.wide.u32 	%rd8, %r22, 8;
	neg.s32 	%r102, %r85;
	mad.lo.s32 	%r109, %r22, %r85, %r109;
$L__BB5_13:
	.pragma "nounroll";
	ld.shared.u32 	%rd16, [%r103];
	atom.global.add.u64 	%rd17, [%rd35], %rd16;
	add.s32 	%r103, %r103, %r25;
	add.s64 	%rd35, %rd35, %rd8;
	add.s32 	%r102, %r102, 1;
	setp.ne.s32 	%p12, %r102, 0;
	@%p12 bra 	$L__BB5_13;
$L__BB5_14:
	setp.lt.u32 	%p13, %r23, 3;
	@%p13 bra 	$L__BB5_17;
	shl.b32 	%r88, %r22, 1;
	add.s32 	%r108, %r109, %r88;
	shl.b32 	%r34, %r22, 2;
	mad.lo.s32 	%r107, %r22, 3, %r109;
	add.s32 	%r106, %r22, %r109;
	shl.b32 	%r89, %r109, 2;
	mov.u32 	%r90, _ZZ16histogram_kernelPKhmPmE11shared_hist;
	add.s32 	%r105, %r90, %r89;
	shl.b32 	%r38, %r22, 4;
	shl.b32 	%r39, %r22, 3;
	mul.lo.s32 	%r40, %r22, 12;
$L__BB5_16:
	mul.wide.u32 	%rd18, %r109, 8;
	add.s64 	%rd19, %rd1, %rd18;
	ld.shared.u32 	%rd20, [%r105];
	atom.global.add.u64 	%rd21, [%rd19], %rd20;
	add.s32 	%r91, %r109, %r22;
	mul.wide.u32 	%rd22, %r106, 8;
	add.s64 	%rd23, %rd1, %rd22;
	add.s32 	%r92, %r105, %r34;
	ld.shared.u32 	%rd24, [%r92];
	atom.global.add.u64 	%rd25, [%rd23], %rd24;
	add.s32 	%r93, %r91, %r22;
	mul.wide.u32 	%rd26, %r108, 8;
	add.s64 	%rd27, %rd1, %rd26;
	add.s32 	%r94, %r105, %r39;
	ld.shared.u32 	%rd28, [%r94];
	atom.global.add.u64 	%rd29, [%rd27], %rd28;
	add.s32 	%r95, %r93, %r22;
	mul.wide.u32 	%rd30, %r107, 8;
	add.s64 	%rd31, %rd1, %rd30;
	add.s32 	%r96, %r105, %r40;
	ld.shared.u32 	%rd32, [%r96];
	atom.global.add.u64 	%rd33, [%rd31], %rd32;
	add.s32 	%r109, %r95, %r22;
	add.s32 	%r108, %r108, %r34;
	add.s32 	%r107, %r107, %r34;
	add.s32 	%r106, %r106, %r34;
	add.s32 	%r105, %r105, %r38;
	setp.lt.u32 	%p14, %r109, 256;
	@%p14 bra 	$L__BB5_16;
$L__BB5_17:
	ret;

}
	// .globl	_Z21reduce_sum_f32_kernelPKfmPf
.visible .entry _Z21reduce_sum_f32_kernelPKfmPf(
	.param .u64 .ptr .align 1 _Z21reduce_sum_f32_kernelPKfmPf_param_0,
	.param .u64 _Z21reduce_sum_f32_kernelPKfmPf_param_1,
	.param .u64 .ptr .align 1 _Z21reduce_sum_f32_kernelPKfmPf_param_2
)
{
	.reg .pred 	%p<7>;
	.reg .b32 	%r<15>;
	.reg .b32 	%f<13>;
	.reg .b64 	%rd<15>;
	// demoted variable
	.shared .align 4 .b8 _ZZ21reduce_sum_f32_kernelPKfmPfE11shared_data[1024];
	ld.param.u64 	%rd6, [_Z21reduce_sum_f32_kernelPKfmPf_param_0];
	ld.param.u64 	%rd7, [_Z21reduce_sum_f32_kernelPKfmPf_param_1];
	ld.param.u64 	%rd8, [_Z21reduce_sum_f32_kernelPKfmPf_param_2];
	mov.u32 	%r1, %ctaid.x;
	mov.u32 	%r14, %ntid.x;
	mov.u32 	%r3, %tid.x;
	mad.lo.s32 	%r7, %r1, %r14, %r3;
	cvt.u64.u32 	%rd14, %r7;
	setp.le.u64 	%p1, %rd7, %rd14;
	mov.f32 	%f12, 0f00000000;
	@%p1 bra 	$L__BB6_3;
	mov.u32 	%r8, %nctaid.x;
	mul.lo.s32 	%r9, %r8, %r14;
	cvt.u64.u32 	%rd2, %r9;
	cvta.to.global.u64 	%rd3, %rd6;
	mov.f32 	%f12, 0f00000000;
$L__BB6_2:
	shl.b64 	%rd9, %rd14, 2;
	add.s64 	%rd10, %rd3, %rd9;
	ld.global.f32 	%f6, [%rd10];
	add.f32 	%f12, %f12, %f6;
	add.s64 	%rd14, %rd14, %rd2;
	setp.lt.u64 	%p2, %rd14, %rd7;
	@%p2 bra 	$L__BB6_2;
$L__BB6_3:
	shl.b32 	%r10, %r3, 2;
	mov.u32 	%r11, _ZZ21reduce_sum_f32_kernelPKfmPfE11shared_data;
	add.s32 	%r4, %r11, %r10;
	st.shared.f32 	[%r4], %f12;
	bar.sync 	0;
	setp.lt.u32 	%p3, %r14, 2;
	@%p3 bra 	$L__BB6_7;
$L__BB6_4:
	shr.u32 	%r6, %r14, 1;
	setp.ge.u32 	%p4, %r3, %r6;
	@%p4 bra 	$L__BB6_6;
	shl.b32 	%r12, %r6, 2;
	add.s32 	%r13, %r4, %r12;
	ld.shared.f32 	%f7, [%r13];
	ld.shared.f32 	%f8, [%r4];
	add.f32 	%f9, %f7, %f8;
	st.shared.f32 	[%r4], %f9;
$L__BB6_6:
	bar.sync 	0;
	setp.gt.u32 	%p5, %r14, 3;
	mov.u32 	%r14, %r6;
	@%p5 bra 	$L__BB6_4;
$L__BB6_7:
	setp.ne.s32 	%p6, %r3, 0;
	@%p6 bra 	$L__BB6_9;
	ld.shared.f32 	%f10, [_ZZ21reduce_sum_f32_kernelPKfmPfE11shared_data];
	cvta.to.global.u64 	%rd11, %rd8;
	mul.wide.u32 	%rd12, %r1, 4;
	add.s64 	%rd13, %rd11, %rd12;
	st.global.f32 	[%rd13], %f10;
$L__BB6_9:
	ret;

}
	// .globl	_Z24reduce_minmax_u32_kernelPKjmPjS1_
.visible .entry _Z24reduce_minmax_u32_kernelPKjmPjS1_(
	.param .u64 .ptr .align 1 _Z24reduce_minmax_u32_kernelPKjmPjS1__param_0,
	.param .u64 _Z24reduce_minmax_u32_kernelPKjmPjS1__param_1,
	.param .u64 .ptr .align 1 _Z24reduce_minmax_u32_kernelPKjmPjS1__param_2,
	.param .u64 .ptr .align 1 _Z24reduce_minmax_u32_kernelPKjmPjS1__param_3
)
{
	.reg .pred 	%p<9>;
	.reg .b32 	%r<41>;
	.reg .b64 	%rd<15>;
	// demoted variable
	.shared .align 4 .b8 _ZZ24reduce_minmax_u32_kernelPKjmPjS1_E10shared_min[1024];
	// demoted variable
	.shared .align 4 .b8 _ZZ24reduce_minmax_u32_kernelPKjmPjS1_E10shared_max[1024];
	ld.param.u64 	%rd6, [_Z24reduce_minmax_u32_kernelPKjmPjS1__param_0];
	ld.param.u64 	%rd7, [_Z24reduce_minmax_u32_kernelPKjmPjS1__param_1];
	ld.param.u64 	%rd8, [_Z24reduce_minmax_u32_kernelPKjmPjS1__param_2];
	ld.param.u64 	%rd9, [_Z24reduce_minmax_u32_kernelPKjmPjS1__param_3];
	mov.u32 	%r18, %ctaid.x;
	mov.u32 	%r40, %ntid.x;
	mov.u32 	%r2, %tid.x;
	mad.lo.s32 	%r19, %r18, %r40, %r2;
	cvt.u64.u32 	%rd14, %r19;
	setp.le.u64 	%p1, %rd7, %rd14;
	mov.b32 	%r39, 0;
	mov.b32 	%r38, -1;
	@%p1 bra 	$L__BB7_3;
	mov.u32 	%r22, %nctaid.x;
	mul.lo.s32 	%r23, %r22, %r40;
	cvt.u64.u32 	%rd2, %r23;
	cvta.to.global.u64 	%rd3, %rd6;
	mov.b32 	%r38, -1;
	mov.b32 	%r39, 0;
$L__BB7_2:
	shl.b64 	%rd10, %rd14, 2;
	add.s64 	%rd11, %rd3, %rd10;
	ld.global.u32 	%r24, [%rd11];
	min.u32 	%r38, %r24, %r38;
	max.u32 	%r39, %r24, %r39;
	add.s64 	%rd14, %rd14, %rd2;
	setp.lt.u64 	%p2, %rd14, %rd7;
	@%p2 bra 	$L__BB7_2;
$L__BB7_3:
	shl.b32 	%r25, %r2, 2;
	mov.u32 	%r26, _ZZ24reduce_minmax_u32_kernelPKjmPjS1_E10shared_min;
	add.s32 	%r9, %r26, %r25;
	st.shared.u32 	[%r9], %r38;
	mov.u32 	%r27, _ZZ24reduce_minmax_u32_kernelPKjmPjS1_E10shared_max;
	add.s32 	%r10, %r27, %r25;
	st.shared.u32 	[%r10], %r39;
	bar.sync 	0;
	setp.lt.u32 	%p3, %r40, 2;
	@%p3 bra 	$L__BB7_10;
$L__BB7_4:
	mov.u32 	%r11, %r40;
	shr.u32 	%r40, %r11, 1;
	setp.ge.u32 	%p4, %r2, %r40;
	@%p4 bra 	$L__BB7_9;
	shl.b32 	%r13, %r40, 2;
	add.s32 	%r28, %r9, %r13;
	ld.shared.u32 	%r14, [%r28];
	ld.shared.u32 	%r29, [%r9];
	setp.ge.u32 	%p5, %r14, %r29;
	@%p5 bra 	$L__BB7_7;
	st.shared.u32 	[%r9], %r14;
$L__BB7_7:
	add.s32 	%r30, %r10, %r13;
	ld.shared.u32 	%r15, [%r30];
	ld.shared.u32 	%r31, [%r10];
	setp.le.u32 	%p6, %r15, %r31;
	@%p6 bra 	$L__BB7_9;
	st.shared.u32 	[%r10], %r15;
$L__BB7_9:
	bar.sync 	0;
	setp.gt.u32 	%p7, %r11, 3;
	@%p7 bra 	$L__BB7_4;
$L__BB7_10:
	setp.ne.s32 	%p8, %r2, 0;
	@%p8 bra 	$L__BB7_12;
	ld.shared.u32 	%r32, [_ZZ24reduce_minmax_u32_kernelPKjmPjS1_E10shared_min];
	cvta.to.global.u64 	%rd12, %rd8;
	atom.global.min.u32 	%r33, [%rd12], %r32;
	ld.shared.u32 	%r34, [_ZZ24reduce_minmax_u32_kernelPKjmPjS1_E10shared_max];
	cvta.to.global.u64 	%rd13, %rd9;
	atom.global.max.u32 	%r35, [%rd13], %r34;
$L__BB7_12:
	ret;

}
	// .globl	_Z27radix_sort_histogram_kernelPKjmPji
.visible .entry _Z27radix_sort_histogram_kernelPKjmPji(
	.param .u64 .ptr .align 1 _Z27radix_sort_histogram_kernelPKjmPji_param_0,
	.param .u64 _Z27radix_sort_histogram_kernelPKjmPji_param_1,
	.param .u64 .ptr .align 1 _Z27radix_sort_histogram_kernelPKjmPji_param_2,
	.param .u32 _Z27radix_sort_histogram_kernelPKjmPji_param_3
)
{
	.reg .pred 	%p<5>;
	.reg .b32 	%r<23>;
	.reg .b64 	%rd<15>;
	// demoted variable
	.shared .align 4 .b8 _ZZ27radix_sort_histogram_kernelPKjmPjiE11shared_hist[64];
	ld.param.u64 	%rd6, [_Z27radix_sort_histogram_kernelPKjmPji_param_0];
	ld.param.u64 	%rd7, [_Z27radix_sort_histogram_kernelPKjmPji_param_1];
	ld.param.u64 	%rd8, [_Z27radix_sort_histogram_kernelPKjmPji_param_2];
	ld.param.u32 	%r5, [_Z27radix_sort_histogram_kernelPKjmPji_param_3];
	mov.u32 	%r1, %tid.x;
	setp.gt.u32 	%p1, %r1, 15;
	shl.b32 	%r6, %r1, 2;
	mov.u32 	%r7, _ZZ27radix_sort_histogram_kernelPKjmPjiE11shared_hist;
	add.s32 	%r2, %r7, %r6;
	@%p1 bra 	$L__BB8_2;
	mov.b32 	%r8, 0;
	st.shared.u32 	[%r2], %r8;
$L__BB8_2:
	bar.sync 	0;
	mov.u32 	%r3, %ctaid.x;
	mov.u32 	%r9, %ntid.x;
	mad.lo.s32 	%r10, %r3, %r9, %r1;
	cvt.u64.u32 	%rd14, %r10;
	mov.u32 	%r11, %nctaid.x;
	mul.lo.s32 	%r4, %r11, %r9;
	setp.le.u64 	%p2, %rd7, %rd14;
	@%p2 bra 	$L__BB8_5;
	cvta.to.global.u64 	%rd2, %rd6;
	cvt.u64.u32 	%rd3, %r4;
$L__BB8_4:
	shl.b64 	%rd9, %rd14, 2;
	add.s64 	%rd10, %rd2, %rd9;
	ld.global.u32 	%r12, [%rd10];
	shr.u32 	%r13, %r12, %r5;
	shl.b32 	%r14, %r13, 2;
	and.b32  	%r15, %r14, 60;
	add.s32 	%r17, %r7, %r15;
	atom.shared.add.u32 	%r18, [%r17], 1;
	add.s64 	%rd14, %rd14, %rd3;
	setp.lt.u64 	%p3, %rd14, %rd7;
	@%p3 bra 	$L__BB8_4;
$L__BB8_5:
	setp.gt.u32 	%p4, %r1, 15;
	bar.sync 	0;
	@%p4 bra 	$L__BB8_7;
	shl.b32 	%r19, %r3, 4;
	add.s32 	%r20, %r19, %r1;
	cvta.to.global.u64 	%rd11, %rd8;
	mul.wide.u32 	%rd12, %r20, 4;
	add.s64 	%rd13, %rd11, %rd12;
	ld.shared.u32 	%r21, [%r2];
	atom.global.add.u32 	%r22, [%rd13], %r21;
$L__BB8_7:
	ret;

}
	// .globl	_Z25radix_sort_scatter_kernelPKjPjS0_mi
.visible .entry _Z25radix_sort_scatter_kernelPKjPjS0_mi(
	.param .u64 .ptr .align 1 _Z25radix_sort_scatter_kernelPKjPjS0_mi_param_0,
	.param .u64 .ptr .align 1 _Z25radix_sort_scatter_kernelPKjPjS0_mi_param_1,
	.param .u64 .ptr .align 1 _Z25radix_sort_scatter_kernelPKjPjS0_mi_param_2,
	.param .u64 _Z25radix_sort_scatter_kernelPKjPjS0_mi_param_3,
	.param .u32 _Z25radix_sort_scatter_kernelPKjPjS0_mi_param_4
)
{
	.reg .pred 	%p<3>;
	.reg .b32 	%r<20>;
	.reg .b64 	%rd<15>;
	// demoted variable
	.shared .align 4 .b8 _ZZ25radix_sort_scatter_kernelPKjPjS0_miE14shared_offsets[64];
	ld.param.u64 	%rd2, [_Z25radix_sort_scatter_kernelPKjPjS0_mi_param_0];
	ld.param.u64 	%rd3, [_Z25radix_sort_scatter_kernelPKjPjS0_mi_param_1];
	ld.param.u64 	%rd4, [_Z25radix_sort_scatter_kernelPKjPjS0_mi_param_2];
	ld.param.u64 	%rd5, [_Z25radix_sort_scatter_kernelPKjPjS0_mi_param_3];
	ld.param.u32 	%r2, [_Z25radix_sort_scatter_kernelPKjPjS0_mi_param_4];
	mov.u32 	%r1, %tid.x;
	setp.gt.u32 	%p1, %r1, 15;
	@%p1 bra 	$L__BB9_2;
	cvta.to.global.u64 	%rd6, %rd4;
	mov.u32 	%r3, %ctaid.x;
	shl.b32 	%r4, %r3, 4;
	add.s32 	%r5, %r4, %r1;
	mul.wide.u32 	%rd7, %r5, 4;
	add.s64 	%rd8, %rd6, %rd7;
	ld.global.u32 	%r6, [%rd8];
	shl.b32 	%r7, %r1, 2;
	mov.u32 	%r8, _ZZ25radix_sort_scatter_kernelPKjPjS0_miE14shared_offsets;
	add.s32 	%r9, %r8, %r7;
	st.shared.u32 	[%r9], %r6;
$L__BB9_2:
	bar.sync 	0;
	mov.u32 	%r10, %ctaid.x;
	mov.u32 	%r11, %ntid.x;
	mad.lo.s32 	%r12, %r10, %r11, %r1;
	cvt.u64.u32 	%rd1, %r12;
	setp.le.u64 	%p2, %rd5, %rd1;
	@%p2 bra 	$L__BB9_4;
	cvta.to.global.u64 	%rd9, %rd2;
	shl.b64 	%rd10, %rd1, 2;
	add.s64 	%rd11, %rd9, %rd10;
	ld.global.u32 	%r13, [%rd11];
	shr.u32 	%r14, %r13, %r2;
	shl.b32 	%r15, %r14, 2;
	and.b32  	%r16, %r15, 60;
	mov.u32 	%r17, _ZZ25radix_sort_scatter_kernelPKjPjS0_miE14shared_offsets;
	add.s32 	%r18, %r17, %r16;
	atom.shared.add.u32 	%r19, [%r18], 1;
	cvta.to.global.u64 	%rd12, %rd3;
	mul.wide.u32 	%rd13, %r19, 4;
	add.s64 	%rd14, %rd12, %rd13;
	st.global.u32 	[%rd14], %r13;
$L__BB9_4:
	ret;

}
	// .globl	_Z11grep_kernelPKcmS0_mPjS1_j
.visible .entry _Z11grep_kernelPKcmS0_mPjS1_j(
	.param .u64 .ptr .align 1 _Z11grep_kernelPKcmS0_mPjS1_j_param_0,
	.param .u64 _Z11grep_kernelPKcmS0_mPjS1_j_param_1,
	.param .u64 .ptr .align 1 _Z11grep_kernelPKcmS0_mPjS1_j_param_2,
	.param .u64 _Z11grep_kernelPKcmS0_mPjS1_j_param_3,
	.param .u64 .ptr .align 1 _Z11grep_kernelPKcmS0_mPjS1_j_param_4,
	.param .u64 .ptr .align 1 _Z11grep_kernelPKcmS0_mPjS1_j_param_5,
	.param .u32 _Z11grep_kernelPKcmS0_mPjS1_j_param_6
)
{
	.reg .pred 	%p<133>;
	.reg .b16 	%rs<100>;
	.reg .b32 	%r<260>;
	.reg .b64 	%rd<209>;

	ld.param.u64 	%rd84, [_Z11grep_kernelPKcmS0_mPjS1_j_param_0];
	ld.param.u64 	%rd80, [_Z11grep_kernelPKcmS0_mPjS1_j_param_1];
	ld.param.u64 	%rd82, [_Z11grep_kernelPKcmS0_mPjS1_j_param_3];
	ld.param.u64 	%rd85, [_Z11grep_kernelPKcmS0_mPjS1_j_param_4];
	ld.param.u64 	%rd86, [_Z11grep_kernelPKcmS0_mPjS1_j_param_5];
	cvta.to.global.u64 	%rd1, %rd84;
	cvta.to.global.u64 	%rd2, %rd85;
	cvta.to.global.u64 	%rd3, %rd86;
	mov.u32 	%r48, %ctaid.x;
	mov.u32 	%r49, %ntid.x;
	mov.u32 	%r50, %tid.x;
	mad.lo.s32 	%r51, %r48, %r49, %r50;
	cvt.u64.u32 	%rd189, %r51;
	mov.u32 	%r52, %nctaid.x;
	mul.lo.s32 	%r53, %r52, %r49;
	cvt.u64.u32 	%rd5, %r53;
	setp.eq.s32 	%p1, %r51, 0;
	setp.eq.s64 	%p2, %rd80, 0;
	mov.b64 	%rd187, 0;
	mov.b32 	%r240, 0;
	or.pred  	%p3, %p1, %p2;
	@%p3 bra 	$L__BB10_13;
	min.u64 	%rd89, %rd189, %rd80;
	max.u64 	%rd6, %rd89, 1;
	setp.lt.u64 	%p4, %rd89, 16;
	mov.b32 	%r240, 0;
	mov.b64 	%rd179, 0;
	mov.u64 	%rd187, %rd179;
	@%p4 bra 	$L__BB10_4;
	mov.b32 	%r240, 0;
	mov.b64 	%rd197, 0;
	mov.u64 	%rd187, %rd197;
$L__BB10_3:
	.pragma "nounroll";
	add.s64 	%rd91, %rd1, %rd197;
	ld.global.u8 	%rs3, [%rd91];
	setp.eq.s16 	%p5, %rs3, 10;
	add.s64 	%rd92, %rd197, 1;
	selp.u32 	%r57, 1, 0, %p5;
	add.s32 	%r58, %r240, %r57;
	selp.b64 	%rd93, %rd92, %rd187, %p5;
	ld.global.u8 	%rs4, [%rd91+1];
	setp.eq.s16 	%p6, %rs4, 10;
	add.s64 	%rd94, %rd197, 2;
	selp.u32 	%r59, 1, 0, %p6;
	add.s32 	%r60, %r58, %r59;
	selp.b64 	%rd95, %rd94, %rd93, %p6;
	ld.global.u8 	%rs5, [%rd91+2];
	setp.eq.s16 	%p7, %rs5, 10;
	add.s64 	%rd96, %rd197, 3;
	selp.u32 	%r61, 1, 0, %p7;
	add.s32 	%r62, %r60, %r61;
	selp.b64 	%rd97, %rd96, %rd95, %p7;
	ld.global.u8 	%rs6, [%rd91+3];
	setp.eq.s16 	%p8, %rs6, 10;
	add.s64 	%rd98, %rd197, 4;
	selp.u32 	%r63, 1, 0, %p8;
	add.s32 	%r64, %r62, %r63;
	selp.b64 	%rd99, %rd98, %rd97, %p8;
	ld.global.u8 	%rs7, [%rd91+4];
	setp.eq.s16 	%p9, %rs7, 10;
	add.s64 	%rd100, %rd197, 5;
	selp.u32 	%r65, 1, 0, %p9;
	add.s32 	%r66, %r64, %r65;
	selp.b64 	%rd101, %rd100, %rd99, %p9;
	ld.global.u8 	%rs8, [%rd91+5];
	setp.eq.s16 	%p10, %rs8, 10;
	add.s64 	%rd102, %rd197, 6;
	selp.u32 	%r67, 1, 0, %p10;
	add.s32 	%r68, %r66, %r67;
	selp.b64 	%rd103, %rd102, %rd101, %p10;
	ld.global.u8 	%rs9, [%rd91+6];
	setp.eq.s16 	%p11, %rs9, 10;
	add.s64 	%rd104, %rd197, 7;
	selp.u32 	%r69, 1, 0, %p11;
	add.s32 	%r70, %r68, %r69;
	selp.b64 	%rd105, %rd104, %rd103, %p11;
	ld.global.u8 	%rs10, [%rd91+7];
	setp.eq.s16 	%p12, %rs10, 10;
	add.s64 	%rd106, %rd197, 8;
	selp.u32 	%r71, 1, 0, %p12;
	add.s32 	%r72, %r70, %r71;
	selp.b64 	%rd107, %rd106, %rd105, %p12;
	ld.global.u8 	%rs11, [%rd91+8];
	setp.eq.s16 	%p13, %rs11, 10;
	add.s64 	%rd108, %rd197, 9;
	selp.u32 	%r73, 1, 0, %p13;
	add.s32 	%r74, %r72, %r73;
	selp.b64 	%rd109, %rd108, %rd107, %p13;
	ld.global.u8 	%rs12, [%rd91+9];
	setp.eq.s16 	%p14, %rs12, 10;
	add.s64 	%rd110, %rd197, 10;
	selp.u32 	%r75, 1, 0, %p14;
	add.s32 	%r76, %r74, %r75;
	selp.b64 	%rd111, %rd110, %rd109, %p14;
	ld.global.u8 	%rs13, [%rd91+10];
	setp.eq.s16 	%p15, %rs13, 10;
	add.s64 	%rd112, %rd197, 11;
	selp.u32 	%r77, 1, 0, %p15;
	add.s32 	%r78, %r76, %r77;
	selp.b64 	%rd113, %rd112, %rd111, %p15;
	ld.global.u8 	%rs14, [%rd91+11];
	setp.eq.s16 	%p16, %rs14, 10;
	add.s64 	%rd114, %rd197, 12;
	selp.u32 	%r79, 1, 0, %p16;
	add.s32 	%r80, %r78, %r79;
	selp.b64 	%rd115, %rd114, %rd113, %p16;
	ld.global.u8 	%rs15, [%rd91+12];
	setp.eq.s16 	%p17, %rs15, 10;
	add.s64 	%rd116, %rd197, 13;
	selp.u32 	%r81, 1, 0, %p17;
	add.s32 	%r82, %r80, %r81;
	selp.b64 	%rd117, %rd116, %rd115, %p17;
	ld.global.u8 	%rs16, [%rd91+13];
	setp.eq.s16 	%p18, %rs16, 10;
	add.s64 	%rd118, %rd197, 14;
	selp.u32 	%r83, 1, 0, %p18;
	add.s32 	%r84, %r82, %r83;
	selp.b64 	%rd119, %rd118, %rd117, %p18;
	ld.global.u8 	%rs17, [%rd91+14];
	setp.eq.s16 	%p19, %rs17, 10;
	add.s64 	%rd120, %rd197, 15;
	selp.u32 	%r85, 1, 0, %p19;
	add.s32 	%r86, %r84, %r85;
	selp.b64 	%rd121, %rd120, %rd119, %p19;
	ld.global.u8 	%rs18, [%rd91+15];
	setp.eq.s16 	%p20, %rs18, 10;
	add.s64 	%rd197, %rd197, 16;
	selp.u32 	%r87, 1, 0, %p20;
	add.s32 	%r240, %r86, %r87;
	selp.b64 	%rd187, %rd197, %rd121, %p20;
	and.b64  	%rd179, %rd6, 4294967280;
	setp.eq.s64 	%p21, %rd197, %rd179;
	@%p21 bra 	$L__BB10_4;
	bra.uni 	$L__BB10_3;
$L__BB10_4:
	and.b64  	%rd10, %rd6, 15;
	setp.eq.s64 	%p22, %rd10, 0;
	@%p22 bra 	$L__BB10_13;
	and.b64  	%rd11, %rd6, 7;
	setp.lt.u64 	%p23, %rd10, 8;
	@%p23 bra 	$L__BB10_7;
	add.s64 	%rd123, %rd1, %rd179;
	ld.global.u8 	%rs19, [%rd123];
	setp.eq.s16 	%p24, %rs19, 10;
	add.s64 	%rd124, %rd179, 1;
	selp.u32 	%r89, 1, 0, %p24;
	add.s32 	%r90, %r240, %r89;
	selp.b64 	%rd125, %rd124, %rd187, %p24;
	ld.global.u8 	%rs20, [%rd123+1];
	setp.eq.s16 	%p25, %rs20, 10;
	add.s64 	%rd126, %rd179, 2;
	selp.u32 	%r91, 1, 0, %p25;
	add.s32 	%r92, %r90, %r91;
	selp.b64 	%rd127, %rd126, %rd125, %p25;
	ld.global.u8 	%rs21, [%rd123+2];
	setp.eq.s16 	%p26, %rs21, 10;
	add.s64 	%rd128, %rd179, 3;
	selp.u32 	%r93, 1, 0, %p26;
	add.s32 	%r94, %r92, %r93;
	selp.b64 	%rd129, %rd128, %rd127, %p26;
	ld.global.u8 	%rs22, [%rd123+3];
	setp.eq.s16 	%p27, %rs22, 10;
	add.s64 	%rd130, %rd179, 4;
	selp.u32 	%r95, 1, 0, %p27;
	add.s32 	%r96, %r94, %r95;
	selp.b64 	%rd131, %rd130, %rd129, %p27;
	ld.global.u8 	%rs23, [%rd123+4];
	setp.eq.s16 	%p28, %rs23, 10;
	add.s64 	%rd132, %rd179, 5;
	selp.u32 	%r97, 1, 0, %p28;
	add.s32 	%r98, %r96, %r97;
	selp.b64 	%rd133, %rd132, %rd131, %p28;
	ld.global.u8 	%rs24, [%rd123+5];
	setp.eq.s16 	%p29, %rs24, 10;
	add.s64 	%rd134, %rd179, 6;
	selp.u32 	%r99, 1, 0, %p29;
	add.s32 	%r100, %r98, %r99;
	selp.b64 	%rd135, %rd134, %rd133, %p29;
	ld.global.u8 	%rs25, [%rd123+6];
	setp.eq.s16 	%p30, %rs25, 10;
	add.s64 	%rd136, %rd179, 7;
	selp.u32 	%r101, 1, 0, %p30;
	add.s32 	%r102, %r100, %r101;
	selp.b64 	%rd137, %rd136, %rd135, %p30;
	ld.global.u8 	%rs26, [%rd123+7];
	setp.eq.s16 	%p31, %rs26, 10;
	add.s64 	%rd179, %rd179, 8;
	selp.u32 	%r103, 1, 0, %p31;
	add.s32 	%r240, %r102, %r103;
	selp.b64 	%rd187, %rd179, %rd137, %p31;
$L__BB10_7:
	setp.eq.s64 	%p32, %rd11, 0;
	@%p32 bra 	$L__BB10_13;
	and.b64  	%rd17, %rd6, 3;
	setp.lt.u64 	%p33, %rd11, 4;
	@%p33 bra 	$L__BB10_10;
	add.s64 	%rd139, %rd1, %rd179;
	ld.global.u8 	%rs27, [%rd139];
	setp.eq.s16 	%p34, %rs27, 10;
	add.s64 	%rd140, %rd179, 1;
	selp.u32 	%r105, 1, 0, %p34;
	add.s32 	%r106, %r240, %r105;
	selp.b64 	%rd141, %rd140, %rd187, %p34;
	ld.global.u8 	%rs28, [%rd139+1];
	setp.eq.s16 	%p35, %rs28, 10;
	add.s64 	%rd142, %rd179, 2;
	selp.u32 	%r107, 1, 0, %p35;
	add.s32 	%r108, %r106, %r107;
	selp.b64 	%rd143, %rd142, %rd141, %p35;
	ld.global.u8 	%rs29, [%rd139+2];
	setp.eq.s16 	%p36, %rs29, 10;
	add.s64 	%rd144, %rd179, 3;
	selp.u32 	%r109, 1, 0, %p36;
	add.s32 	%r110, %r108, %r109;
	selp.b64 	%rd145, %rd144, %rd143, %p36;
	ld.global.u8 	%rs30, [%rd139+3];
	setp.eq.s16 	%p37, %rs30, 10;
	add.s64 	%rd179, %rd179, 4;
	selp.u32 	%r111, 1, 0, %p37;
	add.s32 	%r240, %r110, %r111;
	selp.b64 	%rd187, %rd179, %rd145, %p37;
$L__BB10_10:
	setp.eq.s64 	%p38, %rd17, 0;
	@%p38 bra 	$L__BB10_13;
	mov.b64 	%rd186, 0;
$L__BB10_12:
	.pragma "nounroll";
	add.s64 	%rd147, %rd1, %rd179;
	ld.global.u8 	%rs31, [%rd147];
	setp.eq.s16 	%p39, %rs31, 10;
	add.s64 	%rd179, %rd179, 1;
	selp.u32 	%r112, 1, 0, %p39;
	add.s32 	%r240, %r240, %r112;
	selp.b64 	%rd187, %rd179, %rd187, %p39;
	add.s64 	%rd186, %rd186, 1;
	setp.ne.s64 	%p40, %rd186, %rd17;
	@%p40 bra 	$L__BB10_12;
$L__BB10_13:
	sub.s64 	%rd30, %rd80, %rd82;
	setp.lt.u64 	%p41, %rd30, %rd189;
	@%p41 bra 	$L__BB10_54;
	setp.ne.s64 	%p42, %rd82, 0;
	@%p42 bra 	$L__BB10_33;
	add.s64 	%rd31, %rd189, -1;
	mov.b64 	%rd188, 0;
$L__BB10_16:
	setp.le.u64 	%p90, %rd189, %rd187;
	@%p90 bra 	$L__BB10_30;
	sub.s64 	%rd35, %rd189, %rd187;
	mad.lo.s64 	%rd167, %rd188, %rd5, %rd31;
	sub.s64 	%rd168, %rd167, %rd187;
	and.b64  	%rd36, %rd35, 15;
	setp.lt.u64 	%p91, %rd168, 15;
	mov.u64 	%rd193, %rd187;
	@%p91 bra 	$L__BB10_20;
	and.b64  	%rd191, %rd35, -16;
	mov.u64 	%rd193, %rd187;
$L__BB10_19:
	.pragma "nounroll";
	add.s64 	%rd169, %rd1, %rd193;
	ld.global.u8 	%rs69, [%rd169];
	setp.eq.s16 	%p92, %rs69, 10;
	selp.u32 	%r173, 1, 0, %p92;
	add.s32 	%r174, %r240, %r173;
	ld.global.u8 	%rs70, [%rd169+1];
	setp.eq.s16 	%p93, %rs70, 10;
	selp.u32 	%r175, 1, 0, %p93;
	add.s32 	%r176, %r174, %r175;
	ld.global.u8 	%rs71, [%rd169+2];
	setp.eq.s16 	%p94, %rs71, 10;
	selp.u32 	%r177, 1, 0, %p94;
	add.s32 	%r178, %r176, %r177;
	ld.global.u8 	%rs72, [%rd169+3];
	setp.eq.s16 	%p95, %rs72, 10;
	selp.u32 	%r179, 1, 0, %p95;
	add.s32 	%r180, %r178, %r179;
	ld.global.u8 	%rs73, [%rd169+4];
	setp.eq.s16 	%p96, %rs73, 10;
	selp.u32 	%r181, 1, 0, %p96;
	add.s32 	%r182, %r180, %r181;
	ld.global.u8 	%rs74, [%rd169+5];
	setp.eq.s16 	%p97, %rs74, 10;
	selp.u32 	%r183, 1, 0, %p97;
	add.s32 	%r184, %r182, %r183;
	ld.global.u8 	%rs75, [%rd169+6];
	setp.eq.s16 	%p98, %rs75, 10;
	selp.u32 	%r185, 1, 0, %p98;
	add.s32 	%r186, %r184, %r185;
	ld.global.u8 	%rs76, [%rd169+7];
	setp.eq.s16 	%p99, %rs76, 10;
	selp.u32 	%r187, 1, 0, %p99;
	add.s32 	%r188, %r186, %r187;
	ld.global.u8 	%rs77, [%rd169+8];
	setp.eq.s16 	%p100, %rs77, 10;
	selp.u32 	%r189, 1, 0, %p100;
	add.s32 	%r190, %r188, %r189;
	ld.global.u8 	%rs78, [%rd169+9];
	setp.eq.s16 	%p101, %rs78, 10;
	selp.u32 	%r191, 1, 0, %p101;
	add.s32 	%r192, %r190, %r191;
	ld.global.u8 	%rs79, [%rd169+10];
	setp.eq.s16 	%p102, %rs79, 10;
	selp.u32 	%r193, 1, 0, %p102;
	add.s32 	%r194, %r192, %r193;
	ld.global.u8 	%rs80, [%rd169+11];
	setp.eq.s16 	%p103, %rs80, 10;
	selp.u32 	%r195, 1, 0, %p103;
	add.s32 	%r196, %r194, %r195;
	ld.global.u8 	%rs81, [%rd169+12];
	setp.eq.s16 	%p104, %rs81, 10;
	selp.u32 	%r197, 1, 0, %p104;
	add.s32 	%r198, %r196, %r197;
	ld.global.u8 	%rs82, [%rd169+13];
	setp.eq.s16 	%p105, %rs82, 10;
	selp.u32 	%r199, 1, 0, %p105;
	add.s32 	%r200, %r198, %r199;
	ld.global.u8 	%rs83, [%rd169+14];
	setp.eq.s16 	%p106, %rs83, 10;
	selp.u32 	%r201, 1, 0, %p106;
	add.s32 	%r202, %r200, %r201;
	ld.global.u8 	%rs84, [%rd169+15];
	setp.eq.s16 	%p107, %rs84, 10;
	selp.u32 	%r203, 1, 0, %p107;
	add.s32 	%r240, %r202, %r203;
	add.s64 	%rd193, %rd193, 16;
	add.s64 	%rd191, %rd191, -16;
	setp.ne.s64 	%p108, %rd191, 0;
	@%p108 bra 	$L__BB10_19;
$L__BB10_20:
	setp.eq.s64 	%p109, %rd36, 0;
	mov.u64 	%rd187, %rd189;
	@%p109 bra 	$L__BB10_30;
	and.b64  	%rd43, %rd35, 7;
	setp.lt.u64 	%p110, %rd36, 8;
	@%p110 bra 	$L__BB10_23;
	add.s64 	%rd170, %rd1, %rd193;
	ld.global.u8 	%rs85, [%rd170];
	setp.eq.s16 	%p111, %rs85, 10;
	selp.u32 	%r205, 1, 0, %p111;
	add.s32 	%r206, %r240, %r205;
	ld.global.u8 	%rs86, [%rd170+1];
	setp.eq.s16 	%p112, %rs86, 10;
	selp.u32 	%r207, 1, 0, %p112;
	add.s32 	%r208, %r206, %r207;
	ld.global.u8 	%rs87, [%rd170+2];
	setp.eq.s16 	%p113, %rs87, 10;
	selp.u32 	%r209, 1, 0, %p113;
	add.s32 	%r210, %r208, %r209;
	ld.global.u8 	%rs88, [%rd170+3];
	setp.eq.s16 	%p114, %rs88, 10;
	selp.u32 	%r211, 1, 0, %p114;
	add.s32 	%r212, %r210, %r211;
	ld.global.u8 	%rs89, [%rd170+4];
	setp.eq.s16 	%p115, %rs89, 10;
	selp.u32 	%r213, 1, 0, %p115;
	add.s32 	%r214, %r212, %r213;
	ld.global.u8 	%rs90, [%rd170+5];
	setp.eq.s16 	%p116, %rs90, 10;
	selp.u32 	%r215, 1, 0, %p116;
	add.s32 	%r216, %r214, %r215;
	ld.global.u8 	%rs91, [%rd170+6];
	setp.eq.s16 	%p117, %rs91, 10;
	selp.u32 	%r217, 1, 0, %p117;
	add.s32 	%r218, %r216, %r217;
	ld.global.u8 	%rs92, [%rd170+7];
	setp.eq.s16 	%p118, %rs92, 10;
	selp.u32 	%r219, 1, 0, %p118;
	add.s32 	%r240, %r218, %r219;
	add.s64 	%rd193, %rd193, 8;
$L__BB10_23:
	setp.eq.s64 	%p119, %rd43, 0;
	mov.u64 	%rd187, %rd189;
	@%p119 bra 	$L__BB10_30;
	and.b64  	%rd46, %rd35, 3;
	setp.lt.u64 	%p120, %rd43, 4;
	@%p120 bra 	$L__BB10_26;
	add.s64 	%rd171, %rd1, %rd193;
	ld.global.u8 	%rs93, [%rd171];
	setp.eq.s16 	%p121, %rs93, 10;
	selp.u32 	%r221, 1, 0, %p121;
	add.s32 	%r222, %r240, %r221;
	ld.global.u8 	%rs94, [%rd171+1];
	setp.eq.s16 	%p122, %rs94, 10;
	selp.u32 	%r223, 1, 0, %p122;
	add.s32 	%r224, %r222, %r223;
	ld.global.u8 	%rs95, [%rd171+2];
	setp.eq.s16 	%p123, %rs95, 10;
	selp.u32 	%r225, 1, 0, %p123;
	add.s32 	%r226, %r224, %r225;
	ld.global.u8 	%rs96, [%rd171+3];
	setp.eq.s16 	%p124, %rs96, 10;
	selp.u32 	%r227, 1, 0, %p124;
	add.s32 	%r240, %r226, %r227;
	add.s64 	%rd193, %rd193, 4;
$L__BB10_26:
	setp.eq.s64 	%p125, %rd46, 0;
	mov.u64 	%rd187, %rd189;
	@%p125 bra 	$L__BB10_30;
	add.s64 	%rd49, %rd1, %rd193;
	ld.global.u8 	%rs97, [%rd49];
	setp.eq.s16 	%p126, %rs97, 10;
	selp.u32 	%r228, 1, 0, %p126;
	add.s32 	%r240, %r240, %r228;
	setp.eq.s64 	%p127, %rd46, 1;
	mov.u64 	%rd187, %rd189;
	@%p127 bra 	$L__BB10_30;
	ld.global.u8 	%rs98, [%rd49+1];
	setp.eq.s16 	%p128, %rs98, 10;
	selp.u32 	%r229, 1, 0, %p128;
	add.s32 	%r240, %r240, %r229;
	setp.eq.s64 	%p129, %rd46, 2;
	mov.u64 	%rd187, %rd189;
	@%p129 bra 	$L__BB10_30;
	ld.global.u8 	%rs99, [%rd49+2];
	setp.eq.s16 	%p130, %rs99, 10;
	selp.u32 	%r230, 1, 0, %p130;
	add.s32 	%r240, %r240, %r230;
	mov.u64 	%rd187, %rd189;
$L__BB10_30:
	ld.param.u32 	%r232, [_Z11grep_kernelPKcmS0_mPjS1_j_param_6];
	atom.global.add.u32 	%r27, [%rd3], 1;
	setp.ge.u32 	%p131, %r27, %r232;
	@%p131 bra 	$L__BB10_32;
	mul.wide.u32 	%rd172, %r27, 4;
	add.s64 	%rd173, %rd2, %rd172;
	st.global.u32 	[%rd173], %r240;
$L__BB10_32:
	add.s64 	%rd189, %rd189, %rd5;
	setp.gt.u64 	%p132, %rd189, %rd30;
	add.s64 	%rd188, %rd188, 1;
	@%p132 bra 	$L__BB10_54;
	bra.uni 	$L__BB10_16;
$L__BB10_33:
	ld.param.u64 	%rd174, [_Z11grep_kernelPKcmS0_mPjS1_j_param_2];
	add.s64 	%rd53, %rd189, -1;
	cvta.to.global.u64 	%rd54, %rd174;
	mov.b64 	%rd199, 0;
$L__BB10_34:
	setp.le.u64 	%p43, %rd189, %rd187;
	@%p43 bra 	$L__BB10_48;
	sub.s64 	%rd63, %rd189, %rd187;
	mad.lo.s64 	%rd149, %rd199, %rd5, %rd53;
	sub.s64 	%rd150, %rd149, %rd187;
	setp.lt.u64 	%p44, %rd150, 15;
	mov.u64 	%rd206, %rd187;
	@%p44 bra 	$L__BB10_38;
	mov.b64 	%rd207, 0;
	mov.u64 	%rd206, %rd187;
$L__BB10_37:
	.pragma "nounroll";
	add.s64 	%rd152, %rd1, %rd206;
	ld.global.u8 	%rs32, [%rd152];
	setp.eq.s16 	%p45, %rs32, 10;
	selp.u32 	%r114, 1, 0, %p45;
	add.s32 	%r115, %r240, %r114;
	ld.global.u8 	%rs33, [%rd152+1];
	setp.eq.s16 	%p46, %rs33, 10;
	selp.u32 	%r116, 1, 0, %p46;
	add.s32 	%r117, %r115, %r116;
	ld.global.u8 	%rs34, [%rd152+2];
	setp.eq.s16 	%p47, %rs34, 10;
	selp.u32 	%r118, 1, 0, %p47;
	add.s32 	%r119, %r117, %r118;
	ld.global.u8 	%rs35, [%rd152+3];
	setp.eq.s16 	%p48, %rs35, 10;
	selp.u32 	%r120, 1, 0, %p48;
	add.s32 	%r121, %r119, %r120;
	ld.global.u8 	%rs36, [%rd152+4];
	setp.eq.s16 	%p49, %rs36, 10;
	selp.u32 	%r122, 1, 0, %p49;
	add.s32 	%r123, %r121, %r122;
	ld.global.u8 	%rs37, [%rd152+5];
	setp.eq.s16 	%p50, %rs37, 10;
	selp.u32 	%r124, 1, 0, %p50;
	add.s32 	%r125, %r123, %r124;
	ld.global.u8 	%rs38, [%rd152+6];
	setp.eq.s16 	%p51, %rs38, 10;
	selp.u32 	%r126, 1, 0, %p51;
	add.s32 	%r127, %r125, %r126;
	ld.global.u8 	%rs39, [%rd152+7];
	setp.eq.s16 	%p52, %rs39, 10;
	selp.u32 	%r128, 1, 0, %p52;
	add.s32 	%r129, %r127, %r128;
	ld.global.u8 	%rs40, [%rd152+8];
	setp.eq.s16 	%p53, %rs40, 10;
	selp.u32 	%r130, 1, 0, %p53;
	add.s32 	%r131, %r129, %r130;
	ld.global.u8 	%rs41, [%rd152+9];
	setp.eq.s16 	%p54, %rs41, 10;
	selp.u32 	%r132, 1, 0, %p54;
	add.s32 	%r133, %r131, %r132;
	ld.global.u8 	%rs42, [%rd152+10];
	setp.eq.s16 	%p55, %rs42, 10;
	selp.u32 	%r134, 1, 0, %p55;
	add.s32 	%r135, %r133, %r134;
	ld.global.u8 	%rs43, [%rd152+11];
	setp.eq.s16 	%p56, %rs43, 10;
	selp.u32 	%r136, 1, 0, %p56;
	add.s32 	%r137, %r135, %r136;
	ld.global.u8 	%rs44, [%rd152+12];
	setp.eq.s16 	%p57, %rs44, 10;
	selp.u32 	%r138, 1, 0, %p57;
	add.s32 	%r139, %r137, %r138;
	ld.global.u8 	%rs45, [%rd152+13];
	setp.eq.s16 	%p58, %rs45, 10;
	selp.u32 	%r140, 1, 0, %p58;
	add.s32 	%r141, %r139, %r140;
	ld.global.u8 	%rs46, [%rd152+14];
	setp.eq.s16 	%p59, %rs46, 10;
	selp.u32 	%r142, 1, 0, %p59;
	add.s32 	%r143, %r141, %r142;
	ld.global.u8 	%rs47, [%rd152+15];
	setp.eq.s16 	%p60, %rs47, 10;
	selp.u32 	%r144, 1, 0, %p60;
	add.s32 	%r240, %r143, %r144;
	add.s64 	%rd206, %rd206, 16;
	add.s64 	%rd207, %rd207, 16;
	and.b64  	%rd153, %rd63, -16;
	setp.eq.s64 	%p61, %rd207, %rd153;
	@%p61 bra 	$L__BB10_38;
	bra.uni 	$L__BB10_37;
$L__BB10_38:
	and.b64  	%rd154, %rd63, 15;
	setp.eq.s64 	%p62, %rd154, 0;
	mov.u64 	%rd187, %rd189;
	@%p62 bra 	$L__BB10_48;
	setp.lt.u64 	%p63, %rd154, 8;
	@%p63 bra 	$L__BB10_41;
	add.s64 	%rd156, %rd1, %rd206;
	ld.global.u8 	%rs48, [%rd156];
	setp.eq.s16 	%p64, %rs48, 10;
	selp.u32 	%r146, 1, 0, %p64;
	add.s32 	%r147, %r240, %r146;
	ld.global.u8 	%rs49, [%rd156+1];
	setp.eq.s16 	%p65, %rs49, 10;
	selp.u32 	%r148, 1, 0, %p65;
	add.s32 	%r149, %r147, %r148;
	ld.global.u8 	%rs50, [%rd156+2];
	setp.eq.s16 	%p66, %rs50, 10;
	selp.u32 	%r150, 1, 0, %p66;
	add.s32 	%r151, %r149, %r150;
	ld.global.u8 	%rs51, [%rd156+3];
	setp.eq.s16 	%p67, %rs51, 10;
	selp.u32 	%r152, 1, 0, %p67;
	add.s32 	%r153, %r151, %r152;
	ld.global.u8 	%rs52, [%rd156+4];
	setp.eq.s16 	%p68, %rs52, 10;
	selp.u32 	%r154, 1, 0, %p68;
	add.s32 	%r155, %r153, %r154;
	ld.global.u8 	%rs53, [%rd156+5];
	setp.eq.s16 	%p69, %rs53, 10;
	selp.u32 	%r156, 1, 0, %p69;
	add.s32 	%r157, %r155, %r156;
	ld.global.u8 	%rs54, [%rd156+6];
	setp.eq.s16 	%p70, %rs54, 10;
	selp.u32 	%r158, 1, 0, %p70;
	add.s32 	%r159, %r157, %r158;
	ld.global.u8 	%rs55, [%rd156+7];
	setp.eq.s16 	%p71, %rs55, 10;
	selp.u32 	%r160, 1, 0, %p71;
	add.s32 	%r240, %r159, %r160;
	add.s64 	%rd206, %rd206, 8;
$L__BB10_41:
	and.b64  	%rd157, %rd63, 7;
	setp.eq.s64 	%p72, %rd157, 0;
	mov.u64 	%rd187, %rd189;
	@%p72 bra 	$L__BB10_48;
	and.b64  	%rd67, %rd63, 3;
	setp.lt.u64 	%p73, %rd157, 4;
	@%p73 bra 	$L__BB10_44;
	add.s64 	%rd159, %rd1, %rd206;
	ld.global.u8 	%rs56, [%rd159];
	setp.eq.s16 	%p74, %rs56, 10;
	selp.u32 	%r162, 1, 0, %p74;
	add.s32 	%r163, %r240, %r162;
	ld.global.u8 	%rs57, [%rd159+1];
	setp.eq.s16 	%p75, %rs57, 10;
	selp.u32 	%r164, 1, 0, %p75;
	add.s32 	%r165, %r163, %r164;
	ld.global.u8 	%rs58, [%rd159+2];
	setp.eq.s16 	%p76, %rs58, 10;
	selp.u32 	%r166, 1, 0, %p76;
	add.s32 	%r167, %r165, %r166;
	ld.global.u8 	%rs59, [%rd159+3];
	setp.eq.s16 	%p77, %rs59, 10;
	selp.u32 	%r168, 1, 0, %p77;
	add.s32 	%r240, %r167, %r168;
	add.s64 	%rd206, %rd206, 4;
$L__BB10_44:
	setp.eq.s64 	%p78, %rd67, 0;
	mov.u64 	%rd187, %rd189;
	@%p78 bra 	$L__BB10_48;
	add.s64 	%rd70, %rd1, %rd206;
	ld.global.u8 	%rs60, [%rd70];
	setp.eq.s16 	%p79, %rs60, 10;
	selp.u32 	%r169, 1, 0, %p79;
	add.s32 	%r240, %r240, %r169;
	setp.eq.s64 	%p80, %rd67, 1;
	mov.u64 	%rd187, %rd189;
	@%p80 bra 	$L__BB10_48;
	ld.global.u8 	%rs61, [%rd70+1];
	setp.eq.s16 	%p81, %rs61, 10;
	selp.u32 	%r170, 1, 0, %p81;
	add.s32 	%r240, %r240, %r170;
	setp.eq.s64 	%p82, %rd67, 2;
	mov.u64 	%rd187, %rd189;
	@%p82 bra 	$L__BB10_48;
	ld.global.u8 	%rs62, [%rd70+2];
	setp.eq.s16 	%p83, %rs62, 10;
	selp.u32 	%r171, 1, 0, %p83;
	add.s32 	%r240, %r240, %r171;
	mov.u64 	%rd187, %rd189;
$L__BB10_48:
	mov.b64 	%rd208, 0;
$L__BB10_49:
	add.s64 	%rd161, %rd208, %rd189;
	add.s64 	%rd162, %rd1, %rd161;
	ld.global.u8 	%rs63, [%rd162];
	add.s64 	%rd163, %rd54, %rd208;
	ld.global.u8 	%rs65, [%rd163];
	setp.eq.s16 	%p84, %rs63, %rs65;
	add.s64 	%rd208, %rd208, 1;
	setp.lt.u64 	%p85, %rd208, %rd82;
	and.pred  	%p86, %p85, %p84;
	@%p86 bra 	$L__BB10_49;
	setp.ne.s16 	%p87, %rs63, %rs65;
	@%p87 bra 	$L__BB10_53;
	ld.param.u32 	%r231, [_Z11grep_kernelPKcmS0_mPjS1_j_param_6];
	atom.global.add.u32 	%r45, [%rd3], 1;
	setp.ge.u32 	%p88, %r45, %r231;
	@%p88 bra 	$L__BB10_53;
	mul.wide.u32 	%rd164, %r45, 4;
	add.s64 	%rd165, %rd2, %rd164;
	st.global.u32 	[%rd165], %r240;
$L__BB10_53:
	add.s64 	%rd189, %rd189, %rd5;
	setp.le.u64 	%p89, %rd189, %rd30;
	add.s64 	%rd199, %rd199, 1;
	@%p89 bra 	$L__BB10_34;
$L__BB10_54:
	ret;

}
	// .globl	_Z25quantize_f32_to_u8_kernelPKfPhmff
.visible .entry _Z25quantize_f32_to_u8_kernelPKfPhmff(
	.param .u64 .ptr .align 1 _Z25quantize_f32_to_u8_kernelPKfPhmff_param_0,
	.param .u64 .ptr .align 1 _Z25quantize_f32_to_u8_kernelPKfPhmff_param_1,
	.param .u64 _Z25quantize_f32_to_u8_kernelPKfPhmff_param_2,
	.param .f32 _Z25quantize_f32_to_u8_kernelPKfPhmff_param_3,
	.param .f32 _Z25quantize_f32_to_u8_kernelPKfPhmff_param_4
)
{
	.reg .pred 	%p<3>;
	.reg .b32 	%r<8>;
	.reg .b32 	%f<7>;
	.reg .b64 	%rd<14>;

	ld.param.u64 	%rd7, [_Z25quantize_f32_to_u8_kernelPKfPhmff_param_0];
	ld.param.u64 	%rd8, [_Z25quantize_f32_to_u8_kernelPKfPhmff_param_1];
	ld.param.u64 	%rd9, [_Z25quantize_f32_to_u8_kernelPKfPhmff_param_2];
	ld.param.f32 	%f1, [_Z25quantize_f32_to_u8_kernelPKfPhmff_param_3];
	ld.param.f32 	%f2, [_Z25quantize_f32_to_u8_kernelPKfPhmff_param_4];
	mov.u32 	%r2, %ctaid.x;
	mov.u32 	%r3, %ntid.x;
	mov.u32 	%r4, %tid.x;
	mad.lo.s32 	%r5, %r2, %r3, %r4;
	cvt.u64.u32 	%rd13, %r5;
	mov.u32 	%r6, %nctaid.x;
	mul.lo.s32 	%r1, %r6, %r3;
	setp.le.u64 	%p1, %rd9, %rd13;
	@%p1 bra 	$L__BB11_3;
	cvt.u64.u32 	%rd2, %r1;
	cvta.to.global.u64 	%rd3, %rd7;
	cvta.to.global.u64 	%rd4, %rd8;
$L__BB11_2:
	shl.b64 	%rd10, %rd13, 2;
	add.s64 	%rd11, %rd3, %rd10;
	ld.global.f32 	%f3, [%rd11];
	fma.rn.f32 	%f4, %f1, %f3, %f2;
	max.f32 	%f5, %f4, 0f00000000;
	min.f32 	%f6, %f5, 0f437F0000;
	cvt.rzi.u32.f32 	%r7, %f6;
	add.s64 	%rd12, %rd4, %rd13;
	st.global.u8 	[%rd12], %r7;
	add.s64 	%rd13, %rd13, %rd2;
	setp.lt.u64 	%p2, %rd13, %rd9;
	@%p2 bra 	$L__BB11_2;
$L__BB11_3:
	ret;

}
	// .globl	_Z27dequantize_u8_to_f32_kernelPKhPfmff
.visible .entry _Z27dequantize_u8_to_f32_kernelPKhPfmff(
	.param .u64 .ptr .align 1 _Z27dequantize_u8_to_f32_kernelPKhPfmff_param_0,
	.param .u64 .ptr .align 1 _Z27dequantize_u8_to_f32_kernelPKhPfmff_param_1,
	.param .u64 _Z27dequantize_u8_to_f32_kernelPKhPfmff_param_2,
	.param .f32 _Z27dequantize_u8_to_f32_kernelPKhPfmff_param_3,
	.param .f32 _Z27dequantize_u8_to_f32_kernelPKhPfmff_param_4
)
{
	.reg .pred 	%p<3>;
	.reg .b16 	%rs<2>;
	.reg .b32 	%r<7>;
	.reg .b32 	%f<6>;
	.reg .b64 	%rd<14>;

	ld.param.u64 	%rd7, [_Z27dequantize_u8_to_f32_kernelPKhPfmff_param_0];
	ld.param.u64 	%rd8, [_Z27dequantize_u8_to_f32_kernelPKhPfmff_param_1];
	ld.param.u64 	%rd9, [_Z27dequantize_u8_to_f32_kernelPKhPfmff_param_2];
	ld.param.f32 	%f1, [_Z27dequantize_u8_to_f32_kernelPKhPfmff_param_3];
	ld.param.f32 	%f2, [_Z27dequantize_u8_to_f32_kernelPKhPfmff_param_4];
	mov.u32 	%r2, %ctaid.x;
	mov.u32 	%r3, %ntid.x;
	mov.u32 	%r4, %tid.x;
	mad.lo.s32 	%r5, %r2, %r3, %r4;
	cvt.u64.u32 	%rd13, %r5;
	mov.u32 	%r6, %nctaid.x;
	mul.lo.s32 	%r1, %r6, %r3;
	setp.le.u64 	%p1, %rd9, %rd13;
	@%p1 bra 	$L__BB12_3;
	cvt.u64.u32 	%rd2, %r1;
	cvta.to.global.u64 	%rd3, %rd7;
	cvta.to.global.u64 	%rd4, %rd8;
$L__BB12_2:
	add.s64 	%rd10, %rd3, %rd13;
	ld.global.u8 	%rs1, [%rd10];
	cvt.rn.f32.u16 	%f3, %rs1;
	sub.f32 	%f4, %f3, %f2;
	div.rn.f32 	%f5, %f4, %f1;
	shl.b64 	%rd11, %rd13, 2;
	add.s64 	%rd12, %rd4, %rd11;
	st.global.f32 	[%rd12], %f5;
	add.s64 	%rd13, %rd13, %rd2;
	setp.lt.u64 	%p2, %rd13, %rd9;
	@%p2 bra 	$L__BB12_2;
$L__BB12_3:
	ret;

}


// ===== COMPILED SASS (sm_100) =====

	.target	sm_100

	.elftype	@"ET_EXEC"


//--------------------- .note.nv.tkinfo           --------------------------
	.section	.note.nv.tkinfo,"",@"SHT_NOTE"
	.sectionflags	@"SHF_NOTE_NV_TKINFO"
	.tkinfo
        /*0018*/ 	.word	0x00000002
        /*0030*/ 	.string	""
        /*0030*/ 	.string	"ptxas"
        /*0030*/ 	.string	"Cuda compilation tools, release 13.0, V13.0.88"
        /*0030*/ 	.string	"Build cuda_13.0.r13.0/compiler.36424714_0"
        /*0030*/ 	.string	"-arch sm_100 -m 64 "



//--------------------- .note.nv.cuinfo           --------------------------
	.section	.note.nv.cuinfo,"",@"SHT_NOTE"
	.sectionflags	@"SHF_NOTE_NV_CUINFO"
        /*0018*/ 	.short	0x0002
        /*001a*/ 	.short	0x0064
        /*001c*/ 	.short	0x0082
	.zero		2


//--------------------- .nv.info                  --------------------------
	.section	.nv.info,"",@"SHT_CUDA_INFO"
	.align	4


	//----- nvinfo : EIATTR_REGCOUNT
	.align		4
        /*0000*/ 	.byte	0x04, 0x2f
        /*0002*/ 	.short	(.L_4 - .L_3)
	.align		4
.L_3:
        /*0004*/ 	.word	index@(_Z16find_byte_kernelPKhmhPl)
        /*0008*/ 	.word	0x00000008


	//----- nvinfo : EIATTR_FRAME_SIZE
	.align		4
.L_4:
        /*000c*/ 	.byte	0x04, 0x11
        /*000e*/ 	.short	(.L_6 - .L_5)
	.align		4
.L_5:
        /*0010*/ 	.word	index@(_Z16find_byte_kernelPKhmhPl)
        /*0014*/ 	.word	0x00000000


	//----- nvinfo : EIATTR_REGCOUNT
	.align		4
.L_6:
        /*0018*/ 	.byte	0x04, 0x2f
        /*001a*/ 	.short	(.L_8 - .L_7)
	.align		4
.L_7:
        /*001c*/ 	.word	index@(_Z19find_pattern_kernelPKhmPl)
        /*0020*/ 	.word	0x0000000c


	//----- nvinfo : EIATTR_FRAME_SIZE
	.align		4
.L_8:
        /*0024*/ 	.byte	0x04, 0x11
        /*0026*/ 	.short	(.L_10 - .L_9)
	.align		4
.L_9:
        /*0028*/ 	.word	index@(_Z19find_pattern_kernelPKhmPl)
        /*002c*/ 	.word	0x00000000


	//----- nvinfo : EIATTR_REGCOUNT
	.align		4
.L_10:
        /*0030*/ 	.byte	0x04, 0x2f
        /*0032*/ 	.short	(.L_12 - .L_11)
	.align		4
.L_11:
        /*0034*/ 	.word	index@(_Z20count_pattern_kernelPKhmPm)
        /*0038*/ 	.word	0x0000000e


	//----- nvinfo : EIATTR_FRAME_SIZE
	.align		4
.L_12:
        /*003c*/ 	.byte	0x04, 0x11
        /*003e*/ 	.short	(.L_14 - .L_13)
	.align		4
.L_13:
        /*0040*/ 	.word	index@(_Z20count_pattern_kernelPKhmPm)
        /*0044*/ 	.word	0x00000000


	//----- nvinfo : EIATTR_REGCOUNT
	.align		4
.L_14:
        /*0048*/ 	.byte	0x04, 0x2f
        /*004a*/ 	.short	(.L_16 - .L_15)
	.align		4
.L_15:
        /*004c*/ 	.word	index@(_Z20transform_lut_kernelPhm)
        /*0050*/ 	.word	0x00000010


	//----- nvinfo : EIATTR_FRAME_SIZE
	.align		4
.L_16:
        /*0054*/ 	.byte	0x04, 0x11
        /*0056*/ 	.short	(.L_18 - .L_17)
	.align		4
.L_17:
        /*0058*/ 	.word	index@(_Z20transform_lut_kernelPhm)
        /*005c*/ 	.word	0x00000000


	//----- nvinfo : EIATTR_REGCOUNT
	.align		4
.L_18:
        /*0060*/ 	.byte	0x04, 0x2f
        /*0062*/ 	.short	(.L_20 - .L_19)
	.align		4
.L_19:
        /*0064*/ 	.word	index@(_Z19to_uppercase_kernelPhm)
        /*0068*/ 	.word	0x0000000a


	//----- nvinfo : EIATTR_FRAME_SIZE
	.align		4
.L_20:
        /*006c*/ 	.byte	0x04, 0x11
        /*006e*/ 	.short	(.L_22 - .L_21)
	.align		4
.L_21:
        /*0070*/ 	.word	index@(_Z19to_uppercase_kernelPhm)
        /*0074*/ 	.word	0x00000000


	//----- nvinfo : EIATTR_REGCOUNT
	.align		4
.L_22:
        /*0078*/ 	.byte	0x04, 0x2f
        /*007a*/ 	.short	(.L_24 - .L_23)
	.align		4
.L_23:
        /*007c*/ 	.word	index@(_Z16histogram_kernelPKhmPm)
        /*0080*/ 	.word	0x0000001b


	//----- nvinfo : EIATTR_FRAME_SIZE
	.align		4
.L_24:
        /*0084*/ 	.byte	0x04, 0x11
        /*0086*/ 	.short	(.L_26 - .L_25)
	.align		4
.L_25:
        /*0088*/ 	.word	index@(_Z16histogram_kernelPKhmPm)
        /*008c*/ 	.word	0x00000000


	//----- nvinfo : EIATTR_REGCOUNT
	.align		4
.L_26:
        /*0090*/ 	.byte	0x04, 0x2f
        /*0092*/ 	.short	(.L_28 - .L_27)
	.align		4
.L_27:
        /*0094*/ 	.word	index@(_Z21reduce_sum_f32_kernelPKfmPf)
        /*0098*/ 	.word	0x0000000e


	//----- nvinfo : EIATTR_FRAME_SIZE
	.align		4
.L_28:
        /*009c*/ 	.byte	0x04, 0x11
        /*009e*/ 	.short	(.L_30 - .L_29)
	.align		4
.L_29:
        /*00a0*/ 	.word	index@(_Z21reduce_sum_f32_kernelPKfmPf)
        /*00a4*/ 	.word	0x00000000


	//----- nvinfo : EIATTR_REGCOUNT
	.align		4
.L_30:
        /*00a8*/ 	.byte	0x04, 0x2f
        /*00aa*/ 	.short	(.L_32 - .L_31)
	.align		4
.L_31:
        /*00ac*/ 	.word	index@(_Z24reduce_minmax_u32_kernelPKjmPjS1_)
        /*00b0*/ 	.word	0x0000000e


	//----- nvinfo : EIATTR_FRAME_SIZE
	.align		4
.L_32:
        /*00b4*/ 	.byte	0x04, 0x11
        /*00b6*/ 	.short	(.L_34 - .L_33)
	.align		4
.L_33:
        /*00b8*/ 	.word	index@(_Z24reduce_minmax_u32_kernelPKjmPjS1_)
        /*00bc*/ 	.word	0x00000000


	//----- nvinfo : EIATTR_REGCOUNT
	.align		4
.L_34:
        /*00c0*/ 	.byte	0x04, 0x2f
        /*00c2*/ 	.short	(.L_36 - .L_35)
	.align		4
.L_35:
        /*00c4*/ 	.word	index@(_Z27radix_sort_histogram_kernelPKjmPji)
        /*00c8*/ 	.word	0x0000000b


	//----- nvinfo : EIATTR_FRAME_SIZE
	.align		4
.L_36:
        /*00cc*/ 	.byte	0x04, 0x11
        /*00ce*/ 	.short	(.L_38 - .L_37)
	.align		4
.L_37:
        /*00d0*/ 	.word	index@(_Z27radix_sort_histogram_kernelPKjmPji)
        /*00d4*/ 	.word	0x00000000


	//----- nvinfo : EIATTR_REGCOUNT
	.align		4
.L_38:
        /*00d8*/ 	.byte	0x04, 0x2f
        /*00da*/ 	.short	(.L_40 - .L_39)
	.align		4
.L_39:
        /*00dc*/ 	.word	index@(_Z25radix_sort_scatter_kernelPKjPjS0_mi)
        /*00e0*/ 	.word	0x0000000c


	//----- nvinfo : EIATTR_FRAME_SIZE
	.align		4
.L_40:
        /*00e4*/ 	.byte	0x04, 0x11
        /*00e6*/ 	.short	(.L_42 - .L_41)
	.align		4
.L_41:
        /*00e8*/ 	.word	index@(_Z25radix_sort_scatter_kernelPKjPjS0_mi)
        /*00ec*/ 	.word	0x00000000


	//----- nvinfo : EIATTR_REGCOUNT
	.align		4
.L_42:
        /*00f0*/ 	.byte	0x04, 0x2f
        /*00f2*/ 	.short	(.L_44 - .L_43)
	.align		4
.L_43:
        /*00f4*/ 	.word	index@(_Z11grep_kernelPKcmS0_mPjS1_j)
        /*00f8*/ 	.word	0x0000001e


	//----- nvinfo : EIATTR_FRAME_SIZE
	.align		4
.L_44:
        /*00fc*/ 	.byte	0x04, 0x11
        /*00fe*/ 	.short	(.L_46 - .L_45)
	.align		4
.L_45:
        /*0100*/ 	.word	index@(_Z11grep_kernelPKcmS0_mPjS1_j)
        /*0104*/ 	.word	0x00000000


	//----- nvinfo : EIATTR_REGCOUNT
	.align		4
.L_46:
        /*0108*/ 	.byte	0x04, 0x2f
        /*010a*/ 	.short	(.L_48 - .L_47)
	.align		4
.L_47:
        /*010c*/ 	.word	index@(_Z25quantize_f32_to_u8_kernelPKfPhmff)
        /*0110*/ 	.word	0x0000000e


	//----- nvinfo : EIATTR_FRAME_SIZE
	.align		4
.L_48:
        /*0114*/ 	.byte	0x04, 0x11
        /*0116*/ 	.short	(.L_50 - .L_49)
	.align		4
.L_49:
        /*0118*/ 	.word	index@(_Z25quantize_f32_to_u8_kernelPKfPhmff)
        /*011c*/ 	.word	0x00000000


	//----- nvinfo : EIATTR_REGCOUNT
	.align		4
.L_50:
        /*0120*/ 	.byte	0x04, 0x2f
        /*0122*/ 	.short	(.L_52 - .L_51)
	.align		4
.L_51:
        /*0124*/ 	.word	index@(_Z27dequantize_u8_to_f32_kernelPKhPfmff)
        /*0128*/ 	.word	0x00000013


	//----- nvinfo : EIATTR_FRAME_SIZE
	.align		4
.L_52:
        /*012c*/ 	.byte	0x04, 0x11
        /*012e*/ 	.short	(.L_54 - .L_53)
	.align		4
.L_53:
        /*0130*/ 	.word	index@($__internal_0_$__cuda_sm3x_div_rn_noftz_f32_slowpath)
        /*0134*/ 	.word	0x00000000


	//----- nvinfo : EIATTR_FRAME_SIZE
	.align		4
.L_54:
        /*0138*/ 	.byte	0x04, 0x11
        /*013a*/ 	.short	(.L_56 - .L_55)
	.align		4
.L_55:
        /*013c*/ 	.word	index@(_Z27dequantize_u8_to_f32_kernelPKhPfmff)
        /*0140*/ 	.word	0x00000000


	//----- nvinfo : EIATTR_MIN_STACK_SIZE
	.align		4
.L_56:
        /*0144*/ 	.byte	0x04, 0x12
        /*0146*/ 	.short	(.L_58 - .L_57)
	.align		4
.L_57:
        /*0148*/ 	.word	index@(_Z27dequantize_u8_to_f32_kernelPKhPfmff)
        /*014c*/ 	.word	0x00000000


	//----- nvinfo : EIATTR_MIN_STACK_SIZE
	.align		4
.L_58:
        /*0150*/ 	.byte	0x04, 0x12
        /*0152*/ 	.short	(.L_60 - .L_59)
	.align		4
.L_59:
        /*0154*/ 	.word	index@(_Z25quantize_f32_to_u8_kernelPKfPhmff)
        /*0158*/ 	.word	0x00000000


	//----- nvinfo : EIATTR_MIN_STACK_SIZE
	.align		4
.L_60:
        /*015c*/ 	.byte	0x04, 0x12
        /*015e*/ 	.short	(.L_62 - .L_61)
	.align		4
.L_61:
        /*0160*/ 	.word	index@(_Z11grep_kernelPKcmS0_mPjS1_j)
        /*0164*/ 	.word	0x00000000


	//----- nvinfo : EIATTR_MIN_STACK_SIZE
	.align		4
.L_62:
        /*0168*/ 	.byte	0x04, 0x12
        /*016a*/ 	.short	(.L_64 - .L_63)
	.align		4
.L_63:
        /*016c*/ 	.word	index@(_Z25radix_sort_scatter_kernelPKjPjS0_mi)
        /*0170*/ 	.word	0x00000000


	//----- nvinfo : EIATTR_MIN_STACK_SIZE
	.align		4
.L_64:
        /*0174*/ 	.byte	0x04, 0x12
        /*0176*/ 	.short	(.L_66 - .L_65)
	.align		4
.L_65:
        /*0178*/ 	.word	index@(_Z27radix_sort_histogram_kernelPKjmPji)
        /*017c*/ 	.word	0x00000000


	//----- nvinfo : EIATTR_MIN_STACK_SIZE
	.align		4
.L_66:
        /*0180*/ 	.byte	0x04, 0x12
        /*0182*/ 	.short	(.L_68 - .L_67)
	.align		4
.L_67:
        /*0184*/ 	.word	index@(_Z24reduce_minmax_u32_kernelPKjmPjS1_)
        /*0188*/ 	.word	0x00000000


	//----- nvinfo : EIATTR_MIN_STACK_SIZE
	.align		4
.L_68:
        /*018c*/ 	.byte	0x04, 0x12
        /*018e*/ 	.short	(.L_70 - .L_69)
	.align		4
.L_69:
        /*0190*/ 	.word	index@(_Z21reduce_sum_f32_kernelPKfmPf)
        /*0194*/ 	.word	0x00000000


	//----- nvinfo : EIATTR_MIN_STACK_SIZE
	.align		4
.L_70:
        /*0198*/ 	.byte	0x04, 0x12
        /*019a*/ 	.short	(.L_72 - .L_71)
	.align		4
.L_71:
        /*019c*/ 	.word	index@(_Z16histogram_kernelPKhmPm)
        /*01a0*/ 	.word	0x00000000


	//----- nvinfo : EIATTR_MIN_STACK_SIZE
	.align		4
.L_72:
        /*01a4*/ 	.byte	0x04, 0x12
        /*01a6*/ 	.short	(.L_74 - .L_73)
	.align		4
.L_73:
        /*01a8*/ 	.word	index@(_Z19to_uppercase_kernelPhm)
        /*01ac*/ 	.word	0x00000000


	//----- nvinfo : EIATTR_MIN_STACK_SIZE
	.align		4
.L_74:
        /*01b0*/ 	.byte	0x04, 0x12
        /*01b2*/ 	.short	(.L_76 - .L_75)
	.align		4
.L_75:
        /*01b4*/ 	.word	index@(_Z20transform_lut_kernelPhm)
        /*01b8*/ 	.word	0x00000000


	//----- nvinfo : EIATTR_MIN_STACK_SIZE
	.align		4
.L_76:
        /*01bc*/ 	.byte	0x04, 0x12
        /*01be*/ 	.short	(.L_78 - .L_77)
	.align		4
.L_77:
        /*01c0*/ 	.word	index@(_Z20count_pattern_kernelPKhmPm)
        /*01c4*/ 	.word	0x00000000


	//----- nvinfo : EIATTR_MIN_STACK_SIZE
	.align		4
.L_78:
        /*01c8*/ 	.byte	0x04, 0x12
        /*01ca*/ 	.short	(.L_80 - .L_79)
	.align		4
.L_79:
        /*01cc*/ 	.word	index@(_Z19find_pattern_kernelPKhmPl)
        /*01d0*/ 	.word	0x00000000


	//----- nvinfo : EIATTR_MIN_STACK_SIZE
	.align		4
.L_80:
        /*01d4*/ 	.byte	0x04, 0x12
        /*01d6*/ 	.short	(.L_82 - .L_81)
	.align		4
.L_81:
        /*01d8*/ 	.word	index@(_Z16find_byte_kernelPKhmhPl)
        /*01dc*/ 	.word	0x00000000
.L_82:


//--------------------- .nv.compat                --------------------------
	.section	.nv.compat,"",@"SHT_CUDA_COMPAT_INFO"
	.align	4
        /*0000*/ 	.byte	0x02, 0x09, 0x00, 0x00, 0x02, 0x02, 0x01, 0x00, 0x02, 0x05, 0x05, 0x00, 0x03, 0x07, 0x01, 0x01
        /*0010*/ 	.byte	0x02, 0x03, 0x00, 0x00, 0x02, 0x06, 0x01, 0x00, 0x04, 0x0b, 0x08, 0x00, 0x01, 0x00, 0x00, 0x00
        /*0020*/ 	.byte	0x00, 0x00, 0x00, 0x00


//--------------------- .nv.info._Z27dequantize_u8_to_f32_kernelPKhPfmff --------------------------
	.section	.nv.info._Z27dequantize_u8_to_f32_kernelPKhPfmff,"",@"SHT_CUDA_INFO"
	.sectionflags	@""
	.align	4


	//----- nvinfo : EIATTR_CUDA_API_VERSION
	.align		4
        /*0000*/ 	.byte	0x04, 0x37
        /*0002*/ 	.short	(.L_84 - .L_83)
.L_83:
        /*0004*/ 	.word	0x00000082


	//----- nvinfo : EIATTR_KPARAM_INFO
	.align		4
.L_84:
        /*0008*/ 	.byte	0x04, 0x17
        /*000a*/ 	.short	(.L_86 - .L_85)
.L_85:
        /*000c*/ 	.word	0x00000000
        /*0010*/ 	.short	0x0004
        /*0012*/ 	.short	0x001c
        /*0014*/ 	.byte	0x00, 0xf0, 0x11, 0x00


	//----- nvinfo : EIATTR_KPARAM_INFO
	.align		4
.L_86:
        /*0018*/ 	.byte	0x04, 0x17
        /*001a*/ 	.short	(.L_88 - .L_87)
.L_87:
        /*001c*/ 	.word	0x00000000
        /*0020*/ 	.short	0x0003
        /*0022*/ 	.short	0x0018
        /*0024*/ 	.byte	0x00, 0xf0, 0x11, 0x00


	//----- nvinfo : EIATTR_KPARAM_INFO
	.align		4
.L_88:
        /*0028*/ 	.byte	0x04, 0x17
        /*002a*/ 	.short	(.L_90 - .L_89)
.L_89:
        /*002c*/ 	.word	0x00000000
        /*0030*/ 	.short	0x0002
        /*0032*/ 	.short	0x0010
        /*0034*/ 	.byte	0x00, 0xf0, 0x21, 0x00


	//----- nvinfo : EIATTR_KPARAM_INFO
	.align		4
.L_90:
        /*0038*/ 	.byte	0x04, 0x17
        /*003a*/ 	.short	(.L_92 - .L_91)
.L_91:
        /*003c*/ 	.word	0x00000000
        /*0040*/ 	.short	0x0001
        /*0042*/ 	.short	0x0008
        /*0044*/ 	.byte	0x00, 0xf5, 0x21, 0x00


	//----- nvinfo : EIATTR_KPARAM_INFO
	.align		4
.L_92:
        /*0048*/ 	.byte	0x04, 0x17
        /*004a*/ 	.short	(.L_94 - .L_93)
.L_93:
        /*004c*/ 	.word	0x00000000
        /*0050*/ 	.short	0x0000
        /*0052*/ 	.short	0x0000
        /*0054*/ 	.byte	0x00, 0xf5, 0x21, 0x00


	//----- nvinfo : EIATTR_SPARSE_MMA_MASK
	.align		4
.L_94:
        /*0058*/ 	.byte	0x03, 0x50
        /*005a*/ 	.short	0x0000


	//----- nvinfo : EIATTR_MAXREG_COUNT
	.align		4
        /*005c*/ 	.byte	0x03, 0x1b
        /*005e*/ 	.short	0x00ff


	//----- nvinfo : EIATTR_MERCURY_ISA_VERSION
	.align		4
        /*0060*/ 	.byte	0x03, 0x5f
        /*0062*/ 	.short	0x0101


	//----- nvinfo : EIATTR_VRC_CTA_INIT_COUNT
	.align		4
        /*0064*/ 	.byte	0x02, 0x4a
	.zero		1
	.zero		1


	//----- nvinfo : EIATTR_EXIT_INSTR_OFFSETS
	.align		4
        /*0068*/ 	.byte	0x04, 0x1c
        /*006a*/ 	.short	(.L_96 - .L_95)


	//   ....[0]....
.L_95:
        /*006c*/ 	.word	0x000000a0


	//   ....[1]....
        /*0070*/ 	.word	0x000002b0


	//----- nvinfo : EIATTR_CRS_STACK_SIZE
	.align		4
.L_96:
        /*0074*/ 	.byte	0x04, 0x1e
        /*0076*/ 	.short	(.L_98 - .L_97)
.L_97:
        /*0078*/ 	.word	0x00000000


	//----- nvinfo : EIATTR_CBANK_PARAM_SIZE
	.align		4
.L_98:
        /*007c*/ 	.byte	0x03, 0x19
        /*007e*/ 	.short	0x0020


	//----- nvinfo : EIATTR_PARAM_CBANK
	.align		4
        /*0080*/ 	.byte	0x04, 0x0a
        /*0082*/ 	.short	(.L_100 - .L_99)
	.align		4
.L_99:
        /*0084*/ 	.word	index@(.nv.constant0._Z27dequantize_u8_to_f32_kernelPKhPfmff)
        /*0088*/ 	.short	0x0380
        /*008a*/ 	.short	0x0020


	//----- nvinfo : EIATTR_SW_WAR
	.align		4
.L_100:
        /*008c*/ 	.byte	0x04, 0x36
        /*008e*/ 	.short	(.L_102 - .L_101)
.L_101:
        /*0090*/ 	.word	0x00000008
.L_102:


//--------------------- .nv.info._Z25quantize_f32_to_u8_kernelPKfPhmff --------------------------
	.section	.nv.info._Z25quantize_f32_to_u8_kernelPKfPhmff,"",@"SHT_CUDA_INFO"
	.sectionflags	@""
	.align	4


	//----- nvinfo : EIATTR_CUDA_API_VERSION
	.align		4
        /*0000*/ 	.byte	0x04, 0x37
        /*0002*/ 	.short	(.L_104 - .L_103)
.L_103:
        /*0004*/ 	.word	0x00000082


	//----- nvinfo : EIATTR_KPARAM_INFO
	.align		4
.L_104:
        /*0008*/ 	.byte	0x04, 0x17
        /*000a*/ 	.short	(.L_106 - .L_105)
.L_105:
        /*000c*/ 	.word	0x00000000
        /*0010*/ 	.short	0x0004
        /*0012*/ 	.short	0x001c
        /*0014*/ 	.byte	0x00, 0xf0, 0x11, 0x00


	//----- nvinfo : EIATTR_KPARAM_INFO
	.align		4
.L_106:
        /*0018*/ 	.byte	0x04, 0x17
        /*001a*/ 	.short	(.L_108 - .L_107)
.L_107:
        /*001c*/ 	.word	0x00000000
        /*0020*/ 	.short	0x0003
        /*0022*/ 	.short	0x0018
        /*0024*/ 	.byte	0x00, 0xf0, 0x11, 0x00


	//----- nvinfo : EIATTR_KPARAM_INFO
	.align		4
.L_108:
        /*0028*/ 	.byte	0x04, 0x17
        /*002a*/ 	.short	(.L_110 - .L_109)
.L_109:
        /*002c*/ 	.word	0x00000000
        /*0030*/ 	.short	0x0002
        /*0032*/ 	.short	0x0010
        /*0034*/ 	.byte	0x00, 0xf0, 0x21, 0x00


	//----- nvinfo : EIATTR_KPARAM_INFO
	.align		4
.L_110:
        /*0038*/ 	.byte	0x04, 0x17
        /*003a*/ 	.short	(.L_112 - .L_111)
.L_111:
        /*003c*/ 	.word	0x00000000
        /*0040*/ 	.short	0x0001
        /*0042*/ 	.short	0x0008
        /*0044*/ 	.byte	0x00, 0xf5, 0x21, 0x00


	//----- nvinfo : EIATTR_KPARAM_INFO
	.align		4
.L_112:
        /*0048*/ 	.byte	0x04, 0x17
        /*004a*/ 	.short	(.L_114 - .L_113)
.L_113:
        /*004c*/ 	.word	0x00000000
        /*0050*/ 	.short	0x0000
        /*0052*/ 	.short	0x0000
        /*0054*/ 	.byte	0x00, 0xf5, 0x21, 0x00


	//----- nvinfo : EIATTR_SPARSE_MMA_MASK
	.align		4
.L_114:
        /*0058*/ 	.byte	0x03, 0x50
        /*005a*/ 	.short	0x0000


	//----- nvinfo : EIATTR_MAXREG_COUNT
	.align		4
        /*005c*/ 	.byte	0x03, 0x1b
        /*005e*/ 	.short	0x00ff


	//----- nvinfo : EIATTR_MERCURY_ISA_VERSION
	.align		4
        /*0060*/ 	.byte	0x03, 0x5f
        /*0062*/ 	.short	0x0101


	//----- nvinfo : EIATTR_VRC_CTA_INIT_COUNT
	.align		4
        /*0064*/ 	.byte	0x02, 0x4a
	.zero		1
	.zero		1


	//----- nvinfo : EIATTR_EXIT_INSTR_OFFSETS
	.align		4
        /*0068*/ 	.byte	0x04, 0x1c
        /*006a*/ 	.short	(.L_116 - .L_115)


	//   ....[0]....
.L_115:
        /*006c*/ 	.word	0x000000a0


	//   ....[1]....
        /*0070*/ 	.word	0x000001f0


	//----- nvinfo : EIATTR_CRS_STACK_SIZE
	.align		4
.L_116:
        /*0074*/ 	.byte	0x04, 0x1e
        /*0076*/ 	.short	(.L_118 - .L_117)
.L_117:
        /*0078*/ 	.word	0x00000000


	//----- nvinfo : EIATTR_CBANK_PARAM_SIZE
	.align		4
.L_118:
        /*007c*/ 	.byte	0x03, 0x19
        /*007e*/ 	.short	0x0020


	//----- nvinfo : EIATTR_PARAM_CBANK
	.align		4
        /*0080*/ 	.byte	0x04, 0x0a
        /*0082*/ 	.short	(.L_120 - .L_119)
	.align		4
.L_119:
        /*0084*/ 	.word	index@(.nv.constant0._Z25quantize_f32_to_u8_kernelPKfPhmff)
        /*0088*/ 	.short	0x0380
        /*008a*/ 	.short	0x0020


	//----- nvinfo : EIATTR_SW_WAR
	.align		4
.L_120:
        /*008c*/ 	.byte	0x04, 0x36
        /*008e*/ 	.short	(.L_122 - .L_121)
.L_121:
        /*0090*/ 	.word	0x00000008
.L_122:


//--------------------- .nv.info._Z11grep_kernelPKcmS0_mPjS1_j --------------------------
	.section	.nv.info._Z11grep_kernelPKcmS0_mPjS1_j,"",@"SHT_CUDA_INFO"
	.sectionflags	@""
	.align	4


	//----- nvinfo : EIATTR_CUDA_API_VERSION
	.align		4
        /*0000*/ 	.byte	0x04, 0x37
        /*0002*/ 	.short	(.L_124 - .L_123)
.L_123:
        /*0004*/ 	.word	0x00000082


	//----- nvinfo : EIATTR_KPARAM_INFO
	.align		4
.L_124:
        /*0008*/ 	.byte	0x04, 0x17
        /*000a*/ 	.short	(.L_126 - .L_125)
.L_125:
        /*000c*/ 	.word	0x00000000
        /*0010*/ 	.short	0x0006
        /*0012*/ 	.short	0x0030
        /*0014*/ 	.byte	0x00, 0xf0, 0x11, 0x00


	//----- nvinfo : EIATTR_KPARAM_INFO
	.align		4
.L_126:
        /*0018*/ 	.byte	0x04, 0x17
        /*001a*/ 	.short	(.L_128 - .L_127)
.L_127:
        /*001c*/ 	.word	0x00000000
        /*0020*/ 	.short	0x0005
        /*0022*/ 	.short	0x0028
        /*0024*/ 	.byte	0x00, 0xf5, 0x21, 0x00


	//----- nvinfo : EIATTR_KPARAM_INFO
	.align		4
.L_128:
        /*0028*/ 	.byte	0x04, 0x17
        /*002a*/ 	.short	(.L_130 - .L_129)
.L_129:
        /*002c*/ 	.word	0x00000000
        /*0030*/ 	.short	0x0004
        /*0032*/ 	.short	0x0020
        /*0034*/ 	.byte	0x00, 0xf5, 0x21, 0x00


	//----- nvinfo : EIATTR_KPARAM_INFO
	.align		4
.L_130:
        /*0038*/ 	.byte	0x04, 0x17
        /*003a*/ 	.short	(.L_132 - .L_131)
.L_131:
        /*003c*/ 	.word	0x00000000
        /*0040*/ 	.short	0x0003
        /*0042*/ 	.short	0x0018
        /*0044*/ 	.byte	0x00, 0xf0, 0x21, 0x00


	//----- nvinfo : EIATTR_KPARAM_INFO
	.align		4
.L_132:
        /*0048*/ 	.byte	0x04, 0x17
        /*004a*/ 	.short	(.L_134 - .L_133)
.L_133:
        /*004c*/ 	.word	0x00000000
        /*0050*/ 	.short	0x0002
        /*0052*/ 	.short	0x0010
        /*0054*/ 	.byte	0x00, 0xf5, 0x21, 0x00


	//----- nvinfo : EIATTR_KPARAM_INFO
	.align		4
.L_134:
        /*0058*/ 	.byte	0x04, 0x17
        /*005a*/ 	.short	(.L_136 - .L_135)
.L_135:
        /*005c*/ 	.word	0x00000000
        /*0060*/ 	.short	0x0001
        /*0062*/ 	.short	0x0008
        /*0064*/ 	.byte	0x00, 0xf0, 0x21, 0x00


	//----- nvinfo : EIATTR_KPARAM_INFO
	.align		4
.L_136:
        /*0068*/ 	.byte	0x04, 0x17
        /*006a*/ 	.short	(.L_138 - .L_137)
.L_137:
        /*006c*/ 	.word	0x00000000
        /*0070*/ 	.short	0x0000
        /*0072*/ 	.short	0x0000
        /*0074*/ 	.byte	0x00, 0xf5, 0x21, 0x00


	//----- nvinfo : EIATTR_SPARSE_MMA_MASK
	.align		4
.L_138:
        /*0078*/ 	.byte	0x03, 0x50
        /*007a*/ 	.short	0x0000


	//----- nvinfo : EIATTR_MAXREG_COUNT
	.align		4
        /*007c*/ 	.byte	0x03, 0x1b
        /*007e*/ 	.short	0x00ff


	//----- nvinfo : EIATTR_MERCURY_ISA_VERSION
	.align		4
        /*0080*/ 	.byte	0x03, 0x5f
        /*0082*/ 	.short	0x0101


	//----- nvinfo : EIATTR_INT_WARP_WIDE_INSTR_OFFSETS
	.align		4
        /*0084*/ 	.byte	0x04, 0x31
        /*0086*/ 	.short	(.L_140 - .L_139)


	//   ....[0]....
.L_139:
        /*0088*/ 	.word	0x000020a0


	//   ....[1]....
        /*008c*/ 	.word	0x00002160


	//   ....[2]....
        /*0090*/ 	.word	0x00003110


	//   ....[3]....
        /*0094*/ 	.word	0x000031b0


	//----- nvinfo : EIATTR_VRC_CTA_INIT_COUNT
	.align		4
.L_140:
        /*0098*/ 	.byte	0x02, 0x4a
	.zero		1
	.zero		1


	//----- nvinfo : EIATTR_EXIT_INSTR_OFFSETS
	.align		4
        /*009c*/ 	.byte	0x04, 0x1c
        /*009e*/ 	.short	(.L_142 - .L_141)


	//   ....[0]....
.L_141:
        /*00a0*/ 	.word	0x000012f0


	//   ....[1]....
        /*00a4*/ 	.word	0x00002200


	//   ....[2]....
        /*00a8*/ 	.word	0x000032a0


	//----- nvinfo : EIATTR_CRS_STACK_SIZE
	.align		4
.L_142:
        /*00ac*/ 	.byte	0x04, 0x1e
        /*00ae*/ 	.short	(.L_144 - .L_143)
.L_143:
        /*00b0*/ 	.word	0x00000000


	//----- nvinfo : EIATTR_CBANK_PARAM_SIZE
	.align		4
.L_144:
        /*00b4*/ 	.byte	0x03, 0x19
        /*00b6*/ 	.short	0x0034


	//----- nvinfo : EIATTR_PARAM_CBANK
	.align		4
        /*00b8*/ 	.byte	0x04, 0x0a
        /*00ba*/ 	.short	(.L_146 - .L_145)
	.align		4
.L_145:
        /*00bc*/ 	.word	index@(.nv.constant0._Z11grep_kernelPKcmS0_mPjS1_j)
        /*00c0*/ 	.short	0x0380
        /*00c2*/ 	.short	0x0034


	//----- nvinfo : EIATTR_SW_WAR
	.align		4
.L_146:
        /*00c4*/ 	.byte	0x04, 0x36
        /*00c6*/ 	.short	(.L_148 - .L_147)
.L_147:
        /*00c8*/ 	.word	0x00000008
.L_148:


//--------------------- .nv.info._Z25radix_sort_scatter_kernelPKjPjS0_mi --------------------------
	.section	.nv.info._Z25radix_sort_scatter_kernelPKjPjS0_mi,"",@"SHT_CUDA_INFO"
	.sectionflags	@""
	.align	4


	//----- nvinfo : EIATTR_CUDA_API_VERSION
	.align		4
        /*0000*/ 	.byte	0x04, 0x37
        /*0002*/ 	.short	(.L_150 - .L_149)
.L_149:
        /*0004*/ 	.word	0x00000082


	//----- nvinfo : EIATTR_KPARAM_INFO
	.align		4
.L_150:
        /*0008*/ 	.byte	0x04, 0x17
        /*000a*/ 	.short	(.L_152 - .L_151)
.L_151:
        /*000c*/ 	.word	0x00000000
        /*0010*/ 	.short	0x0004
        /*0012*/ 	.short	0x0020
        /*0014*/ 	.byte	0x00, 0xf0, 0x11, 0x00


	//----- nvinfo : EIATTR_KPARAM_INFO
	.align		4
.L_152:
        /*0018*/ 	.byte	0x04, 0x17
        /*001a*/ 	.short	(.L_154 - .L_153)
.L_153:
        /*001c*/ 	.word	0x00000000
        /*0020*/ 	.short	0x0003
        /*0022*/ 	.short	0x0018
        /*0024*/ 	.byte	0x00, 0xf0, 0x21, 0x00


	//----- nvinfo : EIATTR_KPARAM_INFO
	.align		4
.L_154:
        /*0028*/ 	.byte	0x04, 0x17
        /*002a*/ 	.short	(.L_156 - .L_155)
.L_155:
        /*002c*/ 	.word	0x00000000
        /*0030*/ 	.short	0x0002
        /*0032*/ 	.short	0x0010
        /*0034*/ 	.byte	0x00, 0xf5, 0x21, 0x00


	//----- nvinfo : EIATTR_KPARAM_INFO
	.align		4
.L_156:
        /*0038*/ 	.byte	0x04, 0x17
        /*003a*/ 	.short	(.L_158 - .L_157)
.L_157:
        /*003c*/ 	.word	0x00000000
        /*0040*/ 	.short	0x0001
        /*0042*/ 	.short	0x0008
        /*0044*/ 	.byte	0x00, 0xf5, 0x21, 0x00


	//----- nvinfo : EIATTR_KPARAM_INFO
	.align		4
.L_158:
        /*0048*/ 	.byte	0x04, 0x17
        /*004a*/ 	.short	(.L_160 - .L_159)
.L_159:
        /*004c*/ 	.word	0x00000000
        /*0050*/ 	.short	0x0000
        /*0052*/ 	.short	0x0000
        /*0054*/ 	.byte	0x00, 0xf5, 0x21, 0x00


	//----- nvinfo : EIATTR_SPARSE_MMA_MASK
	.align		4
.L_160:
        /*0058*/ 	.byte	0x03, 0x50
        /*005a*/ 	.short	0x0000


	//----- nvinfo : EIATTR_MAXREG_COUNT
	.align		4
        /*005c*/ 	.byte	0x03, 0x1b
        /*005e*/ 	.short	0x00ff


	//----- nvinfo : EIATTR_NUM_BARRIERS
	.align		4
        /*0060*/ 	.byte	0x02, 0x4c
        /*0062*/ 	.byte	0x01
	.zero		1


	//----- nvinfo : EIATTR_MERCURY_ISA_VERSION
	.align		4
        /*0064*/ 	.byte	0x03, 0x5f
        /*0066*/ 	.short	0x0101


	//----- nvinfo : EIATTR_VRC_CTA_INIT_COUNT
	.align		4
        /*0068*/ 	.byte	0x02, 0x4a
	.zero		1
	.zero		1


	//----- nvinfo : EIATTR_EXIT_INSTR_OFFSETS
	.align		4
        /*006c*/ 	.byte	0x04, 0x1c
        /*006e*/ 	.short	(.L_162 - .L_161)


	//   ....[0]....
.L_161:
        /*0070*/ 	.word	0x00000140


	//   ....[1]....
        /*0074*/ 	.word	0x00000250


	//----- nvinfo : EIATTR_CBANK_PARAM_SIZE
	.align		4
.L_162:
        /*0078*/ 	.byte	0x03, 0x19
        /*007a*/ 	.short	0x0024


	//----- nvinfo : EIATTR_PARAM_CBANK
	.align		4
        /*007c*/ 	.byte	0x04, 0x0a
        /*007e*/ 	.short	(.L_164 - .L_163)
	.align		4
.L_163:
        /*0080*/ 	.word	index@(.nv.constant0._Z25radix_sort_scatter_kernelPKjPjS0_mi)
        /*0084*/ 	.short	0x0380
        /*0086*/ 	.short	0x0024


	//----- nvinfo : EIATTR_SW_WAR
	.align		4
.L_164:
        /*0088*/ 	.byte	0x04, 0x36
        /*008a*/ 	.short	(.L_166 - .L_165)
.L_165:
        /*008c*/ 	.word	0x00000008
.L_166:


//--------------------- .nv.info._Z27radix_sort_histogram_kernelPKjmPji --------------------------
	.section	.nv.info._Z27radix_sort_histogram_kernelPKjmPji,"",@"SHT_CUDA_INFO"
	.sectionflags	@""
	.align	4


	//----- nvinfo : EIATTR_CUDA_API_VERSION
	.align		4
        /*0000*/ 	.byte	0x04, 0x37
        /*0002*/ 	.short	(.L_168 - .L_167)
.L_167:
        /*0004*/ 	.word	0x00000082


	//----- nvinfo : EIATTR_KPARAM_INFO
	.align		4
.L_168:
        /*0008*/ 	.byte	0x04, 0x17
        /*000a*/ 	.short	(.L_170 - .L_169)
.L_169:
        /*000c*/ 	.word	0x00000000
        /*0010*/ 	.short	0x0003
        /*0012*/ 	.short	0x0018
        /*0014*/ 	.byte	0x00, 0xf0, 0x11, 0x00


	//----- nvinfo : EIATTR_KPARAM_INFO
	.align		4
.L_170:
        /*0018*/ 	.byte	0x04, 0x17
        /*001a*/ 	.short	(.L_172 - .L_171)
.L_171:
        /*001c*/ 	.word	0x00000000
        /*0020*/ 	.short	0x0002
        /*0022*/ 	.short	0x0010
        /*0024*/ 	.byte	0x00, 0xf5, 0x21, 0x00


	//----- nvinfo : EIATTR_KPARAM_INFO
	.align		4
.L_172:
        /*0028*/ 	.byte	0x04, 0x17
        /*002a*/ 	.short	(.L_174 - .L_173)
.L_173:
        /*002c*/ 	.word	0x00000000
        /*0030*/ 	.short	0x0001
        /*0032*/ 	.short	0x0008
        /*0034*/ 	.byte	0x00, 0xf0, 0x21, 0x00


	//----- nvinfo : EIATTR_KPARAM_INFO
	.align		4
.L_174:
        /*0038*/ 	.byte	0x04, 0x17
        /*003a*/ 	.short	(.L_176 - .L_175)
.L_175:
        /*003c*/ 	.word	0x00000000
        /*0040*/ 	.short	0x0000
        /*0042*/ 	.short	0x0000
        /*0044*/ 	.byte	0x00, 0xf5, 0x21, 0x00


	//----- nvinfo : EIATTR_SPARSE_MMA_MASK
	.align		4
.L_176:
        /*0048*/ 	.byte	0x03, 0x50
        /*004a*/ 	.short	0x0000


	//----- nvinfo : EIATTR_MAXREG_COUNT
	.align		4
        /*004c*/ 	.byte	0x03, 0x1b
        /*004e*/ 	.short	0x00ff


	//----- nvinfo : EIATTR_NUM_BARRIERS
	.align		4
        /*0050*/ 	.byte	0x02, 0x4c
        /*0052*/ 	.byte	0x01
	.zero		1


	//----- nvinfo : EIATTR_MERCURY_ISA_VERSION
	.align		4
        /*0054*/ 	.byte	0x03, 0x5f
        /*0056*/ 	.short	0x0101


	//----- nvinfo : EIATTR_VRC_CTA_INIT_COUNT
	.align		4
        /*0058*/ 	.byte	0x02, 0x4a
	.zero		1
	.zero		1


	//----- nvinfo : EIATTR_EXIT_INSTR_OFFSETS
	.align		4
        /*005c*/ 	.byte	0x04, 0x1c
        /*005e*/ 	.short	(.L_178 - .L_177)


	//   ....[0]....
.L_177:
        /*0060*/ 	.word	0x00000260


	//   ....[1]....
        /*0064*/ 	.word	0x000002c0


	//----- nvinfo : EIATTR_CRS_STACK_SIZE
	.align		4
.L_178:
        /*0068*/ 	.byte	0x04, 0x1e
        /*006a*/ 	.short	(.L_180 - .L_179)
.L_179:
        /*006c*/ 	.word	0x00000000


	//----- nvinfo : EIATTR_CBANK_PARAM_SIZE
	.align		4
.L_180:
        /*0070*/ 	.byte	0x03, 0x19
        /*0072*/ 	.short	0x001c


	//----- nvinfo : EIATTR_PARAM_CBANK
	.align		4
        /*0074*/ 	.byte	0x04, 0x0a
        /*0076*/ 	.short	(.L_182 - .L_181)
	.align		4
.L_181:
        /*0078*/ 	.word	index@(.nv.constant0._Z27radix_sort_histogram_kernelPKjmPji)
        /*007c*/ 	.short	0x0380
        /*007e*/ 	.short	0x001c


	//----- nvinfo : EIATTR_SW_WAR
	.align		4
.L_182:
        /*0080*/ 	.byte	0x04, 0x36
        /*0082*/ 	.short	(.L_184 - .L_183)
.L_183:
        /*0084*/ 	.word	0x00000008
.L_184:


//--------------------- .nv.info._Z24reduce_minmax_u32_kernelPKjmPjS1_ --------------------------
	.section	.nv.info._Z24reduce_minmax_u32_kernelPKjmPjS1_,"",@"SHT_CUDA_INFO"
	.sectionflags	@""
	.align	4


	//----- nvinfo : EIATTR_CUDA_API_VERSION
	.align		4
        /*0000*/ 	.byte	0x04, 0x37
        /*0002*/ 	.short	(.L_186 - .L_185)
.L_185:
        /*0004*/ 	.word	0x00000082


	//----- nvinfo : EIATTR_KPARAM_INFO
	.align		4
.L_186:
        /*0008*/ 	.byte	0x04, 0x17
        /*000a*/ 	.short	(.L_188 - .L_187)
.L_187:
        /*000c*/ 	.word	0x00000000
        /*0010*/ 	.short	0x0003
        /*0012*/ 	.short	0x0018
        /*0014*/ 	.byte	0x00, 0xf5, 0x21, 0x00


	//----- nvinfo : EIATTR_KPARAM_INFO
	.align		4
.L_188:
        /*0018*/ 	.byte	0x04, 0x17
        /*001a*/ 	.short	(.L_190 - .L_189)
.L_189:
        /*001c*/ 	.word	0x00000000
        /*0020*/ 	.short	0x0002
        /*0022*/ 	.short	0x0010
        /*0024*/ 	.byte	0x00, 0xf5, 0x21, 0x00


	//----- nvinfo : EIATTR_KPARAM_INFO
	.align		4
.L_190:
        /*0028*/ 	.byte	0x04, 0x17
        /*002a*/ 	.short	(.L_192 - .L_191)
.L_191:
        /*002c*/ 	.word	0x00000000
        /*0030*/ 	.short	0x0001
        /*0032*/ 	.short	0x0008
        /*0034*/ 	.byte	0x00, 0xf0, 0x21, 0x00


	//----- nvinfo : EIATTR_KPARAM_INFO
	.align		4
.L_192:
        /*0038*/ 	.byte	0x04, 0x17
        /*003a*/ 	.short	(.L_194 - .L_193)
.L_193:
        /*003c*/ 	.word	0x00000000
        /*0040*/ 	.short	0x0000
        /*0042*/ 	.short	0x0000
        /*0044*/ 	.byte	0x00, 0xf5, 0x21, 0x00


	//----- nvinfo : EIATTR_SPARSE_MMA_MASK
	.align		4
.L_194:
        /*0048*/ 	.byte	0x03, 0x50
        /*004a*/ 	.short	0x0000


	//----- nvinfo : EIATTR_MAXREG_COUNT
	.align		4
        /*004c*/ 	.byte	0x03, 0x1b
        /*004e*/ 	.short	0x00ff


	//----- nvinfo : EIATTR_NUM_BARRIERS
	.align		4
        /*0050*/ 	.byte	0x02, 0x4c
        /*0052*/ 	.byte	0x01
	.zero		1


	//----- nvinfo : EIATTR_MERCURY_ISA_VERSION
	.align		4
        /*0054*/ 	.byte	0x03, 0x5f
        /*0056*/ 	.short	0x0101


	//----- nvinfo : EIATTR_VRC_CTA_INIT_COUNT
	.align		4
        /*0058*/ 	.byte	0x02, 0x4a
	.zero		1
	.zero		1


	//----- nvinfo : EIATTR_EXIT_INSTR_OFFSETS
	.align		4
        /*005c*/ 	.byte	0x04, 0x1c
        /*005e*/ 	.short	(.L_196 - .L_195)


	//   ....[0]....
.L_195:
        /*0060*/ 	.word	0x000003e0


	//   ....[1]....
        /*0064*/ 	.word	0x00000480


	//----- nvinfo : EIATTR_CRS_STACK_SIZE
	.align		4
.L_196:
        /*0068*/ 	.byte	0x04, 0x1e
        /*006a*/ 	.short	(.L_198 - .L_197)
.L_197:
        /*006c*/ 	.word	0x00000000


	//----- nvinfo : EIATTR_CBANK_PARAM_SIZE
	.align		4
.L_198:
        /*0070*/ 	.byte	0x03, 0x19
        /*0072*/ 	.short	0x0020


	//----- nvinfo : EIATTR_PARAM_CBANK
	.align		4
        /*0074*/ 	.byte	0x04, 0x0a
        /*0076*/ 	.short	(.L_200 - .L_199)
	.align		4
.L_199:
        /*0078*/ 	.word	index@(.nv.constant0._Z24reduce_minmax_u32_kernelPKjmPjS1_)
        /*007c*/ 	.short	0x0380
        /*007e*/ 	.short	0x0020


	//----- nvinfo : EIATTR_SW_WAR
	.align		4
.L_200:
        /*0080*/ 	.byte	0x04, 0x36
        /*0082*/ 	.short	(.L_202 - .L_201)
.L_201:
        /*0084*/ 	.word	0x00000008
.L_202:


//--------------------- .nv.info._Z21reduce_sum_f32_kernelPKfmPf --------------------------
	.section	.nv.info._Z21reduce_sum_f32_kernelPKfmPf,"",@"SHT_CUDA_INFO"
	.sectionflags	@""
	.align	4


	//----- nvinfo : EIATTR_CUDA_API_VERSION
	.align		4
        /*0000*/ 	.byte	0x04, 0x37
        /*0002*/ 	.short	(.L_204 - .L_203)
.L_203:
        /*0004*/ 	.word	0x00000082


	//----- nvinfo : EIATTR_KPARAM_INFO
	.align		4
.L_204:
        /*0008*/ 	.byte	0x04, 0x17
        /*000a*/ 	.short	(.L_206 - .L_205)
.L_205:
        /*000c*/ 	.word	0x00000000
        /*0010*/ 	.short	0x0002
        /*0012*/ 	.short	0x0010
        /*0014*/ 	.byte	0x00, 0xf5, 0x21, 0x00


	//----- nvinfo : EIATTR_KPARAM_INFO
	.align		4
.L_206:
        /*0018*/ 	.byte	0x04, 0x17
        /*001a*/ 	.short	(.L_208 - .L_207)
.L_207:
        /*001c*/ 	.word	0x00000000
        /*0020*/ 	.short	0x0001
        /*0022*/ 	.short	0x0008
        /*0024*/ 	.byte	0x00, 0xf0, 0x21, 0x00


	//----- nvinfo : EIATTR_KPARAM_INFO
	.align		4
.L_208:
        /*0028*/ 	.byte	0x04, 0x17
        /*002a*/ 	.short	(.L_210 - .L_209)
.L_209:
        /*002c*/ 	.word	0x00000000
        /*0030*/ 	.short	0x0000
        /*0032*/ 	.short	0x0000
        /*0034*/ 	.byte	0x00, 0xf5, 0x21, 0x00


	//----- nvinfo : EIATTR_SPARSE_MMA_MASK
	.align		4
.L_210:
        /*0038*/ 	.byte	0x03, 0x50
        /*003a*/ 	.short	0x0000


	//----- nvinfo : EIATTR_MAXREG_COUNT
	.align		4
        /*003c*/ 	.byte	0x03, 0x1b
        /*003e*/ 	.short	0x00ff


	//----- nvinfo : EIATTR_NUM_BARRIERS
	.align		4
        /*0040*/ 	.byte	0x02, 0x4c
        /*0042*/ 	.byte	0x01
	.zero		1


	//----- nvinfo : EIATTR_MERCURY_ISA_VERSION
	.align		4
        /*0044*/ 	.byte	0x03, 0x5f
        /*0046*/ 	.short	0x0101


	//----- nvinfo : EIATTR_VRC_CTA_INIT_COUNT
	.align		4
        /*0048*/ 	.byte	0x02, 0x4a
	.zero		1
	.zero		1


	//----- nvinfo : EIATTR_EXIT_INSTR_OFFSETS
	.align		4
        /*004c*/ 	.byte	0x04, 0x1c
        /*004e*/ 	.short	(.L_212 - .L_211)


	//   ....[0]....
.L_211:
        /*0050*/ 	.word	0x00000300


	//   ....[1]....
        /*0054*/ 	.word	0x00000380


	//----- nvinfo : EIATTR_CRS_STACK_SIZE
	.align		4
.L_212:
        /*0058*/ 	.byte	0x04, 0x1e
        /*005a*/ 	.short	(.L_214 - .L_213)
.L_213:
        /*005c*/ 	.word	0x00000000


	//----- nvinfo : EIATTR_CBANK_PARAM_SIZE
	.align		4
.L_214:
        /*0060*/ 	.byte	0x03, 0x19
        /*0062*/ 	.short	0x0018


	//----- nvinfo : EIATTR_PARAM_CBANK
	.align		4
        /*0064*/ 	.byte	0x04, 0x0a
        /*0066*/ 	.short	(.L_216 - .L_215)
	.align		4
.L_215:
        /*0068*/ 	.word	index@(.nv.constant0._Z21reduce_sum_f32_kernelPKfmPf)
        /*006c*/ 	.short	0x0380
        /*006e*/ 	.short	0x0018


	//----- nvinfo : EIATTR_SW_WAR
	.align		4
.L_216:
        /*0070*/ 	.byte	0x04, 0x36
        /*0072*/ 	.short	(.L_218 - .L_217)
.L_217:
        /*0074*/ 	.word	0x00000008
.L_218:


//--------------------- .nv.info._Z16histogram_kernelPKhmPm --------------------------
	.section	.nv.info._Z16histogram_kernelPKhmPm,"",@"SHT_CUDA_INFO"
	.sectionflags	@""
	.align	4


	//----- nvinfo : EIATTR_CUDA_API_VERSION
	.align		4
        /*0000*/ 	.byte	0x04, 0x37
        /*0002*/ 	.short	(.L_220 - .L_219)
.L_219:
        /*0004*/ 	.word	0x00000082


	//----- nvinfo : EIATTR_KPARAM_INFO
	.align		4
.L_220:
        /*0008*/ 	.byte	0x04, 0x17
        /*000a*/ 	.short	(.L_222 - .L_221)
.L_221:
        /*000c*/ 	.word	0x00000000
        /*0010*/ 	.short	0x0002
        /*0012*/ 	.short	0x0010
        /*0014*/ 	.byte	0x00, 0xf5, 0x21, 0x00


	//----- nvinfo : EIATTR_KPARAM_INFO
	.align		4
.L_222:
        /*0018*/ 	.byte	0x04, 0x17
        /*001a*/ 	.short	(.L_224 - .L_223)
.L_223:
        /*001c*/ 	.word	0x00000000
        /*0020*/ 	.short	0x0001
        /*0022*/ 	.short	0x0008
        /*0024*/ 	.byte	0x00, 0xf0, 0x21, 0x00


	//----- nvinfo : EIATTR_KPARAM_INFO
	.align		4
.L_224:
        /*0028*/ 	.byte	0x04, 0x17
        /*002a*/ 	.short	(.L_226 - .L_225)
.L_225:
        /*002c*/ 	.word	0x00000000
        /*0030*/ 	.short	0x0000
        /*0032*/ 	.short	0x0000
        /*0034*/ 	.byte	0x00, 0xf5, 0x21, 0x00


	//----- nvinfo : EIATTR_SPARSE_MMA_MASK
	.align		4
.L_226:
        /*0038*/ 	.byte	0x03, 0x50
        /*003a*/ 	.short	0x0000


	//----- nvinfo : EIATTR_MAXREG_COUNT
	.align		4
        /*003c*/ 	.byte	0x03, 0x1b
        /*003e*/ 	.short	0x00ff


	//----- nvinfo : EIATTR_NUM_BARRIERS
	.align		4
        /*0040*/ 	.byte	0x02, 0x4c
        /*0042*/ 	.byte	0x01
	.zero		1


	//----- nvinfo : EIATTR_MERCURY_ISA_VERSION
	.align		4
        /*0044*/ 	.byte	0x03, 0x5f
        /*0046*/ 	.short	0x0101


	//----- nvinfo : EIATTR_VRC_CTA_INIT_COUNT
	.align		4
        /*0048*/ 	.byte	0x02, 0x4a
	.zero		1
	.zero		1


	//----- nvinfo : EIATTR_EXIT_INSTR_OFFSETS
	.align		4
        /*004c*/ 	.byte	0x04, 0x1c
        /*004e*/ 	.short	(.L_228 - .L_227)


	//   ....[0]....
.L_227:
        /*0050*/ 	.word	0x00000620


	//   ....[1]....
        /*0054*/ 	.word	0x00000930


	//   ....[2]....
        /*0058*/ 	.word	0x00000b70


	//----- nvinfo : EIATTR_CRS_STACK_SIZE
	.align		4
.L_228:
        /*005c*/ 	.byte	0x04, 0x1e
        /*005e*/ 	.short	(.L_230 - .L_229)
.L_229:
        /*0060*/ 	.word	0x00000000


	//----- nvinfo : EIATTR_CBANK_PARAM_SIZE
	.align		4
.L_230:
        /*0064*/ 	.byte	0x03, 0x19
        /*0066*/ 	.short	0x0018


	//----- nvinfo : EIATTR_PARAM_CBANK
	.align		4
        /*0068*/ 	.byte	0x04, 0x0a
        /*006a*/ 	.short	(.L_232 - .L_231)
	.align		4
.L_231:
        /*006c*/ 	.word	index@(.nv.constant0._Z16histogram_kernelPKhmPm)
        /*0070*/ 	.short	0x0380
        /*0072*/ 	.short	0x0018


	//----- nvinfo : EIATTR_SW_WAR
	.align		4
.L_232:
        /*0074*/ 	.byte	0x04, 0x36
        /*0076*/ 	.short	(.L_234 - .L_233)
.L_233:
        /*0078*/ 	.word	0x00000008
.L_234:


//--------------------- .nv.info._Z19to_uppercase_kernelPhm --------------------------
	.section	.nv.info._Z19to_uppercase_kernelPhm,"",@"SHT_CUDA_INFO"
	.sectionflags	@""
	.align	4


	//----- nvinfo : EIATTR_CUDA_API_VERSION
	.align		4
        /*0000*/ 	.byte	0x04, 0x37
        /*0002*/ 	.short	(.L_236 - .L_235)
.L_235:
        /*0004*/ 	.word	0x00000082


	//----- nvinfo : EIATTR_KPARAM_INFO
	.align		4
.L_236:
        /*0008*/ 	.byte	0x04, 0x17
        /*000a*/ 	.short	(.L_238 - .L_237)
.L_237:
        /*000c*/ 	.word	0x00000000
        /*0010*/ 	.short	0x0001
        /*0012*/ 	.short	0x0008
        /*0014*/ 	.byte	0x00, 0xf0, 0x21, 0x00


	//----- nvinfo : EIATTR_KPARAM_INFO
	.align		4
.L_238:
        /*0018*/ 	.byte	0x04, 0x17
        /*001a*/ 	.short	(.L_240 - .L_239)
.L_239:
        /*001c*/ 	.word	0x00000000
        /*0020*/ 	.short	0x0000
        /*0022*/ 	.short	0x0000
        /*0024*/ 	.byte	0x00, 0xf5, 0x21, 0x00


	//----- nvinfo : EIATTR_SPARSE_MMA_MASK
	.align		4
.L_240:
        /*0028*/ 	.byte	0x03, 0x50
        /*002a*/ 	.short	0x0000


	//----- nvinfo : EIATTR_MAXREG_COUNT
	.align		4
        /*002c*/ 	.byte	0x03, 0x1b
        /*002e*/ 	.short	0x00ff


	//----- nvinfo : EIATTR_MERCURY_ISA_VERSION
	.align		4
        /*0030*/ 	.byte	0x03, 0x5f
        /*0032*/ 	.short	0x0101


	//----- nvinfo : EIATTR_VRC_CTA_INIT_COUNT
	.align		4
        /*0034*/ 	.byte	0x02, 0x4a
	.zero		1
	.zero		1


	//----- nvinfo : EIATTR_EXIT_INSTR_OFFSETS
	.align		4
        /*0038*/ 	.byte	0x04, 0x1c
        /*003a*/ 	.short	(.L_242 - .L_241)


	//   ....[0]....
.L_241:
        /*003c*/ 	.word	0x000000a0


	//   ....[1]....
        /*0040*/ 	.word	0x000001c0


	//----- nvinfo : EIATTR_CRS_STACK_SIZE
	.align		4
.L_242:
        /*0044*/ 	.byte	0x04, 0x1e
        /*0046*/ 	.short	(.L_244 - .L_243)
.L_243:
        /*0048*/ 	.word	0x00000000


	//----- nvinfo : EIATTR_CBANK_PARAM_SIZE
	.align		4
.L_244:
        /*004c*/ 	.byte	0x03, 0x19
        /*004e*/ 	.short	0x0010


	//----- nvinfo : EIATTR_PARAM_CBANK
	.align		4
        /*0050*/ 	.byte	0x04, 0x0a
        /*0052*/ 	.short	(.L_246 - .L_245)
	.align		4
.L_245:
        /*0054*/ 	.word	index@(.nv.constant0._Z19to_uppercase_kernelPhm)
        /*0058*/ 	.short	0x0380
        /*005a*/ 	.short	0x0010


	//----- nvinfo : EIATTR_SW_WAR
	.align		4
.L_246:
        /*005c*/ 	.byte	0x04, 0x36
        /*005e*/ 	.short	(.L_248 - .L_247)
.L_247:
        /*0060*/ 	.word	0x00000008
.L_248:


//--------------------- .nv.info._Z20transform_lut_kernelPhm --------------------------
	.section	.nv.info._Z20transform_lut_kernelPhm,"",@"SHT_CUDA_INFO"
	.sectionflags	@""
	.align	4


	//----- nvinfo : EIATTR_CUDA_API_VERSION
	.align		4
        /*0000*/ 	.byte	0x04, 0x37
        /*0002*/ 	.short	(.L_250 - .L_249)
.L_249:
        /*0004*/ 	.word	0x00000082


	//----- nvinfo : EIATTR_KPARAM_INFO
	.align		4
.L_250:
        /*0008*/ 	.byte	0x04, 0x17
        /*000a*/ 	.short	(.L_252 - .L_251)
.L_251:
        /*000c*/ 	.word	0x00000000
        /*0010*/ 	.short	0x0001
        /*0012*/ 	.short	0x0008
        /*0014*/ 	.byte	0x00, 0xf0, 0x21, 0x00


	//----- nvinfo : EIATTR_KPARAM_INFO
	.align		4
.L_252:
        /*0018*/ 	.byte	0x04, 0x17
        /*001a*/ 	.short	(.L_254 - .L_253)
.L_253:
        /*001c*/ 	.word	0x00000000
        /*0020*/ 	.short	0x0000
        /*0022*/ 	.short	0x0000
        /*0024*/ 	.byte	0x00, 0xf5, 0x21, 0x00


	//----- nvinfo : EIATTR_SPARSE_MMA_MASK
	.align		4
.L_254:
        /*0028*/ 	.byte	0x03, 0x50
        /*002a*/ 	.short	0x0000


	//----- nvinfo : EIATTR_MAXREG_COUNT
	.align		4
        /*002c*/ 	.byte	0x03, 0x1b
        /*002e*/ 	.short	0x00ff


	//----- nvinfo : EIATTR_MERCURY_ISA_VERSION
	.align		4
        /*0030*/ 	.byte	0x03, 0x5f
        /*0032*/ 	.short	0x0101


	//----- nvinfo : EIATTR_VRC_CTA_INIT_COUNT
	.align		4
        /*0034*/ 	.byte	0x02, 0x4a
	.zero		1
	.zero		1


	//----- nvinfo : EIATTR_EXIT_INSTR_OFFSETS
	.align		4
        /*0038*/ 	.byte	0x04, 0x1c
        /*003a*/ 	.short	(.L_256 - .L_255)


	//   ....[0]....
.L_255:
        /*003c*/ 	.word	0x00000090


	//   ....[1]....
        /*0040*/ 	.word	0x00000400


	//----- nvinfo : EIATTR_CRS_STACK_SIZE
	.align		4
.L_256:
        /*0044*/ 	.byte	0x04, 0x1e
        /*0046*/ 	.short	(.L_258 - .L_257)
.L_257:
        /*0048*/ 	.word	0x00000000


	//----- nvinfo : EIATTR_CBANK_PARAM_SIZE
	.align		4
.L_258:
        /*004c*/ 	.byte	0x03, 0x19
        /*004e*/ 	.short	0x0010


	//----- nvinfo : EIATTR_PARAM_CBANK
	.align		4
        /*0050*/ 	.byte	0x04, 0x0a
        /*0052*/ 	.short	(.L_260 - .L_259)
	.align		4
.L_259:
        /*0054*/ 	.word	index@(.nv.constant0._Z20transform_lut_kernelPhm)
        /*0058*/ 	.short	0x0380
        /*005a*/ 	.short	0x0010


	//----- nvinfo : EIATTR_SW_WAR
	.align		4
.L_260:
        /*005c*/ 	.byte	0x04, 0x36
        /*005e*/ 	.short	(.L_262 - .L_261)
.L_261:
        /*0060*/ 	.word	0x00000008
.L_262:


//--------------------- .nv.info._Z20count_pattern_kernelPKhmPm --------------------------
	.section	.nv.info._Z20count_pattern_kernelPKhmPm,"",@"SHT_CUDA_INFO"
	.sectionflags	@""
	.align	4


	//----- nvinfo : EIATTR_CUDA_API_VERSION
	.align		4
        /*0000*/ 	.byte	0x04, 0x37
        /*0002*/ 	.short	(.L_264 - .L_263)
.L_263:
        /*0004*/ 	.word	0x00000082


	//----- nvinfo : EIATTR_KPARAM_INFO
	.align		4
.L_264:
        /*0008*/ 	.byte	0x04, 0x17
        /*000a*/ 	.short	(.L_266 - .L_265)
.L_265:
        /*000c*/ 	.word	0x00000000
        /*0010*/ 	.short	0x0002
        /*0012*/ 	.short	0x0010
        /*0014*/ 	.byte	0x00, 0xf5, 0x21, 0x00


	//----- nvinfo : EIATTR_KPARAM_INFO
	.align		4
.L_266:
        /*0018*/ 	.byte	0x04, 0x17
        /*001a*/ 	.short	(.L_268 - .L_267)
.L_267:
        /*001c*/ 	.word	0x00000000
        /*0020*/ 	.short	0x0001
        /*0022*/ 	.short	0x0008
        /*0024*/ 	.byte	0x00, 0xf0, 0x21, 0x00


	//----- nvinfo : EIATTR_KPARAM_INFO
	.align		4
.L_268:
        /*0028*/ 	.byte	0x04, 0x17
        /*002a*/ 	.short	(.L_270 - .L_269)
.L_269:
        /*002c*/ 	.word	0x00000000
        /*0030*/ 	.short	0x0000
        /*0032*/ 	.short	0x0000
        /*0034*/ 	.byte	0x00, 0xf5, 0x21, 0x00


	//----- nvinfo : EIATTR_SPARSE_MMA_MASK
	.align		4
.L_270:
        /*0038*/ 	.byte	0x03, 0x50
        /*003a*/ 	.short	0x0000


	//----- nvinfo : EIATTR_MAXREG_COUNT
	.align		4
        /*003c*/ 	.byte	0x03, 0x1b
        /*003e*/ 	.short	0x00ff


	//----- nvinfo : EIATTR_NUM_BARRIERS
	.align		4
        /*0040*/ 	.byte	0x02, 0x4c
        /*0042*/ 	.byte	0x01
	.zero		1


	//----- nvinfo : EIATTR_MERCURY_ISA_VERSION
	.align		4
        /*0044*/ 	.byte	0x03, 0x5f
        /*0046*/ 	.short	0x0101


	//----- nvinfo : EIATTR_INT_WARP_WIDE_INSTR_OFFSETS
	.align		4
        /*0048*/ 	.byte	0x04, 0x31
        /*004a*/ 	.short	(.L_272 - .L_271)


	//   ....[0]....
.L_271:
        /*004c*/ 	.word	0x00000420


	//   ....[1]....
        /*0050*/ 	.word	0x00000430


	//----- nvinfo : EIATTR_VRC_CTA_INIT_COUNT
	.align		4
.L_272:
        /*0054*/ 	.byte	0x02, 0x4a
	.zero		1
	.zero		1


	//----- nvinfo : EIATTR_EXIT_INSTR_OFFSETS
	.align		4
        /*0058*/ 	.byte	0x04, 0x1c
        /*005a*/ 	.short	(.L_274 - .L_273)


	//   ....[0]....
.L_273:
        /*005c*/ 	.word	0x000004c0


	//   ....[1]....
        /*0060*/ 	.word	0x00000510


	//----- nvinfo : EIATTR_CRS_STACK_SIZE
	.align		4
.L_274:
        /*0064*/ 	.byte	0x04, 0x1e
        /*0066*/ 	.short	(.L_276 - .L_275)
.L_275:
        /*0068*/ 	.word	0x00000000


	//----- nvinfo : EIATTR_CBANK_PARAM_SIZE
	.align		4
.L_276:
        /*006c*/ 	.byte	0x03, 0x19
        /*006e*/ 	.short	0x0018


	//----- nvinfo : EIATTR_PARAM_CBANK
	.align		4
        /*0070*/ 	.byte	0x04, 0x0a
        /*0072*/ 	.short	(.L_278 - .L_277)
	.align		4
.L_277:
        /*0074*/ 	.word	index@(.nv.constant0._Z20count_pattern_kernelPKhmPm)
        /*0078*/ 	.short	0x0380
        /*007a*/ 	.short	0x0018


	//----- nvinfo : EIATTR_SW_WAR
	.align		4
.L_278:
        /*007c*/ 	.byte	0x04, 0x36
        /*007e*/ 	.short	(.L_280 - .L_279)
.L_279:
        /*0080*/ 	.word	0x00000008
.L_280:


//--------------------- .nv.info._Z19find_pattern_kernelPKhmPl --------------------------
	.section	.nv.info._Z19find_pattern_kernelPKhmPl,"",@"SHT_CUDA_INFO"
	.sectionflags	@""
	.align	4


	//----- nvinfo : EIATTR_CUDA_API_VERSION
	.align		4
        /*0000*/ 	.byte	0x04, 0x37
        /*0002*/ 	.short	(.L_282 - .L_281)
.L_281:
        /*0004*/ 	.word	0x00000082


	//----- nvinfo : EIATTR_KPARAM_INFO
	.align		4
.L_282:
        /*0008*/ 	.byte	0x04, 0x17
        /*000a*/ 	.short	(.L_284 - .L_283)
.L_283:
        /*000c*/ 	.word	0x00000000
        /*0010*/ 	.short	0x0002
        /*0012*/ 	.short	0x0010
        /*0014*/ 	.byte	0x00, 0xf5, 0x21, 0x00


	//----- nvinfo : EIATTR_KPARAM_INFO
	.align		4
.L_284:
        /*0018*/ 	.byte	0x04, 0x17
        /*001a*/ 	.short	(.L_286 - .L_285)
.L_285:
        /*001c*/ 	.word	0x00000000
        /*0020*/ 	.short	0x0001
        /*0022*/ 	.short	0x0008
        /*0024*/ 	.byte	0x00, 0xf0, 0x21, 0x00


	//----- nvinfo : EIATTR_KPARAM_INFO
	.align		4
.L_286:
        /*0028*/ 	.byte	0x04, 0x17
        /*002a*/ 	.short	(.L_288 - .L_287)
.L_287:
        /*002c*/ 	.word	0x00000000
        /*0030*/ 	.short	0x0000
        /*0032*/ 	.short	0x0000
        /*0034*/ 	.byte	0x00, 0xf5, 0x21, 0x00


	//----- nvinfo : EIATTR_SPARSE_MMA_MASK
	.align		4
.L_288:
        /*0038*/ 	.byte	0x03, 0x50
        /*003a*/ 	.short	0x0000


	//----- nvinfo : EIATTR_MAXREG_COUNT
	.align		4
        /*003c*/ 	.byte	0x03, 0x1b
        /*003e*/ 	.short	0x00ff


	//----- nvinfo : EIATTR_MERCURY_ISA_VERSION
	.align		4
        /*0040*/ 	.byte	0x03, 0x5f
        /*0042*/ 	.short	0x0101


	//----- nvinfo : EIATTR_VRC_CTA_INIT_COUNT
	.align		4
        /*0044*/ 	.byte	0x02, 0x4a
	.zero		1
	.zero		1


	//----- nvinfo : EIATTR_EXIT_INSTR_OFFSETS
	.align		4
        /*0048*/ 	.byte	0x04, 0x1c
        /*004a*/ 	.short	(.L_290 - .L_289)


	//   ....[0]....
.L_289:
        /*004c*/ 	.word	0x000000e0


	//   ....[1]....
        /*0050*/ 	.word	0x000002d0


	//   ....[2]....
        /*0054*/ 	.word	0x00000330


	//----- nvinfo : EIATTR_CRS_STACK_SIZE
	.align		4
.L_290:
        /*0058*/ 	.byte	0x04, 0x1e
        /*005a*/ 	.short	(.L_292 - .L_291)
.L_291:
        /*005c*/ 	.word	0x00000000


	//----- nvinfo : EIATTR_CBANK_PARAM_SIZE
	.align		4
.L_292:
        /*0060*/ 	.byte	0x03, 0x19
        /*0062*/ 	.short	0x0018


	//----- nvinfo : EIATTR_PARAM_CBANK
	.align		4
        /*0064*/ 	.byte	0x04, 0x0a
        /*0066*/ 	.short	(.L_294 - .L_293)
	.align		4
.L_293:
        /*0068*/ 	.word	index@(.nv.constant0._Z19find_pattern_kernelPKhmPl)
        /*006c*/ 	.short	0x0380
        /*006e*/ 	.short	0x0018


	//----- nvinfo : EIATTR_SW_WAR
	.align		4
.L_294:
        /*0070*/ 	.byte	0x04, 0x36
        /*0072*/ 	.short	(.L_296 - .L_295)
.L_295:
        /*0074*/ 	.word	0x00000008
.L_296:


//--------------------- .nv.info._Z16find_byte_kernelPKhmhPl --------------------------
	.section	.nv.info._Z16find_byte_kernelPKhmhPl,"",@"SHT_CUDA_INFO"
	.sectionflags	@""
	.align	4


	//----- nvinfo : EIATTR_CUDA_API_VERSION
	.align		4
        /*0000*/ 	.byte	0x04, 0x37
        /*0002*/ 	.short	(.L_298 - .L_297)
.L_297:
        /*0004*/ 	.word	0x00000082


	//----- nvinfo : EIATTR_KPARAM_INFO
	.align		4
.L_298:
        /*0008*/ 	.byte	0x04, 0x17
        /*000a*/ 	.short	(.L_300 - .L_299)
.L_299:
        /*000c*/ 	.word	0x00000000
        /*0010*/ 	.short	0x0003
        /*0012*/ 	.short	0x0018
        /*0014*/ 	.byte	0x00, 0xf5, 0x21, 0x00


	//----- nvinfo : EIATTR_KPARAM_INFO
	.align		4
.L_300:
        /*0018*/ 	.byte	0x04, 0x17
        /*001a*/ 	.short	(.L_302 - .L_301)
.L_301:
        /*001c*/ 	.word	0x00000000
        /*0020*/ 	.short	0x0002
        /*0022*/ 	.short	0x0010
        /*0024*/ 	.byte	0x00, 0xf0, 0x05, 0x00


	//----- nvinfo : EIATTR_KPARAM_INFO
	.align		4
.L_302:
        /*0028*/ 	.byte	0x04, 0x17
        /*002a*/ 	.short	(.L_304 - .L_303)
.L_303:
        /*002c*/ 	.word	0x00000000
        /*0030*/ 	.short	0x0001
        /*0032*/ 	.short	0x0008
        /*0034*/ 	.byte	0x00, 0xf0, 0x21, 0x00


	//----- nvinfo : EIATTR_KPARAM_INFO
	.align		4
.L_304:
        /*0038*/ 	.byte	0x04, 0x17
        /*003a*/ 	.short	(.L_306 - .L_305)
.L_305:
        /*003c*/ 	.word	0x00000000
        /*0040*/ 	.short	0x0000
        /*0042*/ 	.short	0x0000
        /*0044*/ 	.byte	0x00, 0xf5, 0x21, 0x00


	//----- nvinfo : EIATTR_SPARSE_MMA_MASK
	.align		4
.L_306:
        /*0048*/ 	.byte	0x03, 0x50
        /*004a*/ 	.short	0x0000


	//----- nvinfo : EIATTR_MAXREG_COUNT
	.align		4
        /*004c*/ 	.byte	0x03, 0x1b
        /*004e*/ 	.short	0x00ff


	//----- nvinfo : EIATTR_MERCURY_ISA_VERSION
	.align		4
        /*0050*/ 	.byte	0x03, 0x5f
        /*0052*/ 	.short	0x0101


	//----- nvinfo : EIATTR_VRC_CTA_INIT_COUNT
	.align		4
        /*0054*/ 	.byte	0x02, 0x4a
	.zero		1
	.zero		1


	//----- nvinfo : EIATTR_EXIT_INSTR_OFFSETS
	.align		4
        /*0058*/ 	.byte	0x04, 0x1c
        /*005a*/ 	.short	(.L_308 - .L_307)


	//   ....[0]....
.L_307:
        /*005c*/ 	.word	0x000000a0


	//   ....[1]....
        /*0060*/ 	.word	0x000001c0


	//   ....[2]....
        /*0064*/ 	.word	0x00000210


	//----- nvinfo : EIATTR_CRS_STACK_SIZE
	.align		4
.L_308:
        /*0068*/ 	.byte	0x04, 0x1e
        /*006a*/ 	.short	(.L_310 - .L_309)
.L_309:
        /*006c*/ 	.word	0x00000000


	//----- nvinfo : EIATTR_CBANK_PARAM_SIZE
	.align		4
.L_310:
        /*0070*/ 	.byte	0x03, 0x19
        /*0072*/ 	.short	0x0020


	//----- nvinfo : EIATTR_PARAM_CBANK
	.align		4
        /*0074*/ 	.byte	0x04, 0x0a
        /*0076*/ 	.short	(.L_312 - .L_311)
	.align		4
.L_311:
        /*0078*/ 	.word	index@(.nv.constant0._Z16find_byte_kernelPKhmhPl)
        /*007c*/ 	.short	0x0380
        /*007e*/ 	.short	0x0020


	//----- nvinfo : EIATTR_SW_WAR
	.align		4
.L_312:
        /*0080*/ 	.byte	0x04, 0x36
        /*0082*/ 	.short	(.L_314 - .L_313)
.L_313:
        /*0084*/ 	.word	0x00000008
.L_314:


//--------------------- .nv.callgraph             --------------------------
	.section	.nv.callgraph,"",@"SHT_CUDA_CALLGRAPH"
	.align	4
	.sectionentsize	8
	.align		4
        /*0000*/ 	.word	0x00000000
	.align		4
        /*0004*/ 	.word	0xffffffff
	.align		4
        /*0008*/ 	.word	0x00000000
	.align		4
        /*000c*/ 	.word	0xfffffffe
	.align		4
        /*0010*/ 	.word	0x00000000
	.align		4
        /*0014*/ 	.word	0xfffffffd
	.align		4
        /*0018*/ 	.word	0x00000000
	.align		4
        /*001c*/ 	.word	0xfffffffc


//--------------------- .nv.constant3             --------------------------
	.section	.nv.constant3,"a",@progbits
	.align	8
.nv.constant3:
	.type		c_pattern,@object
	.size		c_pattern,(c_pattern_len - c_pattern)
c_pattern:
	.zero		256
	.type		c_pattern_len,@object
	.size		c_pattern_len,(c_lut - c_pattern_len)
c_pattern_len:
	.zero		8
	.type		c_lut,@object
	.size		c_lut,(.L_2 - c_lut)
c_lut:
	.zero		256
.L_2:


//--------------------- .text._Z27dequantize_u8_to_f32_kernelPKhPfmff --------------------------
	.section	.text._Z27dequantize_u8_to_f32_kernelPKhPfmff,"ax",@progbits
	.align	128
        .global         _Z27dequantize_u8_to_f32_kernelPKhPfmff
        .type           _Z27dequantize_u8_to_f32_kernelPKhPfmff,@function
        .size           _Z27dequantize_u8_to_f32_kernelPKhPfmff,(.L_x_115 - _Z27dequantize_u8_to_f32_kernelPKhPfmff)
        .other          _Z27dequantize_u8_to_f32_kernelPKhPfmff,@"STO_CUDA_ENTRY STV_DEFAULT"
_Z27dequantize_u8_to_f32_kernelPKhPfmff:
.text._Z27dequantize_u8_to_f32_kernelPKhPfmff:
[----:B------:R-:W-:Y:S01]  /*0000*/  LDC R1, c[0x0][0x37c] ;  /* 0x0000df00ff017b82 */ /* 0x000fe20000000800 */
[----:B------:R-:W0:Y:S07]  /*0010*/  S2R R7, SR_TID.X ;  /* 0x0000000000077919 */ /* 0x000e2e0000002100 */
[----:B------:R-:W0:Y:S01]  /*0020*/  S2UR UR4, SR_CTAID.X ;  /* 0x00000000000479c3 */ /* 0x000e220000002500 */
[----:B------:R-:W1:Y:S07]  /*0030*/  LDCU.64 UR6, c[0x0][0x390] ;  /* 0x00007200ff0677ac */ /* 0x000e6e0008000a00 */
[----:B------:R-:W0:Y:S01]  /*0040*/  LDC R2, c[0x0][0x360] ;  /* 0x0000d800ff027b82 */ /* 0x000e220000000800 */
[----:B------:R-:W2:Y:S01]  /*0050*/  LDCU UR5, c[0x0][0x370] ;  /* 0x00006e00ff0577ac */ /* 0x000ea20008000800 */
[----:B0-----:R-:W-:-:S02]  /*0060*/  IMAD R7, R2, UR4, R7 ;  /* 0x0000000402077c24 */ /* 0x001fc4000f8e0207 */
[----:B--2---:R-:W-:-:S03]  /*0070*/  IMAD R2, R2, UR5, RZ ;  /* 0x0000000502027c24 */ /* 0x004fc6000f8e02ff */
[----:B-1----:R-:W-:-:S04]  /*0080*/  ISETP.GE.U32.AND P0, PT, R7, UR6, PT ;  /* 0x0000000607007c0c */ /* 0x002fc8000bf06070 */
[----:B------:R-:W-:-:S13]  /*0090*/  ISETP.GE.U32.AND.EX P0, PT, RZ, UR7, PT, P0 ;  /* 0x00000007ff007c0c */ /* 0x000fda000bf06100 */
[----:B------:R-:W-:Y:S05]  /*00a0*/  @P0 EXIT ;  /* 0x000000000000094d */ /* 0x000fea0003800000 */
[----:B------:R-:W0:Y:S01]  /*00b0*/  LDC.64 R4, c[0x0][0x398] ;  /* 0x0000e600ff047b82 */ /* 0x000e220000000a00 */
[----:B------:R-:W-:Y:S01]  /*00c0*/  IMAD.MOV.U32 R6, RZ, RZ, RZ ;  /* 0x000000ffff067224 */ /* 0x000fe200078e00ff */
[----:B------:R-:W1:Y:S01]  /*00d0*/  LDCU.64 UR4, c[0x0][0x358] ;  /* 0x00006b00ff0477ac */ /* 0x000e620008000a00 */
[----:B------:R-:W2:Y:S01]  /*00e0*/  LDCU.64 UR12, c[0x0][0x390] ;  /* 0x00007200ff0c77ac */ /* 0x000ea20008000a00 */
[----:B------:R-:W3:Y:S01]  /*00f0*/  LDCU.64 UR6, c[0x0][0x380] ;  /* 0x00007000ff0677ac */ /* 0x000ee20008000a00 */
[----:B------:R-:W4:Y:S03]  /*0100*/  LDCU.64 UR8, c[0x0][0x388] ;  /* 0x00007100ff0877ac */ /* 0x000f260008000a00 */
.L_x_2:
[----:B---3--:R-:W-:-:S04]  /*0110*/  IADD3 R8, P0, PT, R7, UR6, RZ ;  /* 0x0000000607087c10 */ /* 0x008fc8000ff1e0ff */
[----:B------:R-:W-:-:S05]  /*0120*/  IADD3.X R9, PT, PT, R6, UR7, RZ, P0, !PT ;  /* 0x0000000706097c10 */ /* 0x000fca00087fe4ff */
[----:B-1----:R-:W3:Y:S01]  /*0130*/  LDG.E.U8 R8, desc[UR4][R8.64] ;  /* 0x0000000408087981 */ /* 0x002ee2000c1e1100 */
[----:B0-----:R-:W0:Y:S01]  /*0140*/  MUFU.RCP R3, R4 ;  /* 0x0000000400037308 */ /* 0x001e220000001000 */
[----:B------:R-:W-:Y:S01]  /*0150*/  BSSY.RECONVERGENT B0, `(.L_x_0) ;  /* 0x000000d000007945 */ /* 0x000fe20003800200 */
[----:B0-----:R-:W-:-:S04]  /*0160*/  FFMA R10, R3, -R4, 1 ;  /* 0x3f800000030a7423 */ /* 0x001fc80000000804 */
[----:B------:R-:W-:Y:S01]  /*0170*/  FFMA R3, R3, R10, R3 ;  /* 0x0000000a03037223 */ /* 0x000fe20000000003 */
[----:B---3--:R-:W-:-:S05]  /*0180*/  I2FP.F32.U32 R0, R8 ;  /* 0x0000000800007245 */ /* 0x008fca0000201000 */
[----:B------:R-:W-:-:S04]  /*0190*/  FADD R0, R0, -R5 ;  /* 0x8000000500007221 */ /* 0x000fc80000000000 */
[----:B------:R-:W0:Y:S01]  /*01a0*/  FCHK P0, R0, R4 ;  /* 0x0000000400007302 */ /* 0x000e220000000000 */
[----:B------:R-:W-:-:S04]  /*01b0*/  FFMA R11, R0, R3, RZ ;  /* 0x00000003000b7223 */ /* 0x000fc800000000ff */
[----:B------:R-:W-:-:S04]  /*01c0*/  FFMA R10, R11, -R4, R0 ;  /* 0x800000040b0a7223 */ /* 0x000fc80000000000 */
[----:B------:R-:W-:Y:S01]  /*01d0*/  FFMA R3, R3, R10, R11 ;  /* 0x0000000a03037223 */ /* 0x000fe2000000000b */
[----:B0-----:R-:W-:Y:S06]  /*01e0*/  @!P0 BRA `(.L_x_1) ;  /* 0x00000000000c8947 */ /* 0x001fec0003800000 */
[----:B------:R-:W-:-:S07]  /*01f0*/  MOV R8, 0x210 ;  /* 0x0000021000087802 */ /* 0x000fce0000000f00 */
[----:B--2-4-:R-:W-:Y:S05]  /*0200*/  CALL.REL.NOINC `($__internal_0_$__cuda_sm3x_div_rn_noftz_f32_slowpath) ;  /* 0x00000000002c7944 */ /* 0x014fea0003c00000 */
[----:B------:R-:W-:-:S07]  /*0210*/  IMAD.MOV.U32 R3, RZ, RZ, R0 ;  /* 0x000000ffff037224 */ /* 0x000fce00078e0000 */
.L_x_1:
[----:B--2-4-:R-:W-:Y:S05]  /*0220*/  BSYNC.RECONVERGENT B0 ;  /* 0x0000000000007941 */ /* 0x014fea0003800200 */
.L_x_0:
[----:B------:R-:W-:-:S04]  /*0230*/  LEA R8, P0, R7, UR8, 0x2 ;  /* 0x0000000807087c11 */ /* 0x000fc8000f8010ff */
[----:B------:R-:W-:Y:S02]  /*0240*/  LEA.HI.X R9, R7, UR9, R6, 0x2, P0 ;  /* 0x0000000907097c11 */ /* 0x000fe400080f1406 */
[----:B------:R-:W-:-:S03]  /*0250*/  IADD3 R7, P0, PT, R2, R7, RZ ;  /* 0x0000000702077210 */ /* 0x000fc60007f1e0ff */
[----:B------:R0:W-:Y:S02]  /*0260*/  STG.E desc[UR4][R8.64], R3 ;  /* 0x0000000308007986 */ /* 0x0001e4000c101904 */
[----:B------:R-:W-:Y:S01]  /*0270*/  IMAD.X R6, RZ, RZ, R6, P0 ;  /* 0x000000ffff067224 */ /* 0x000fe200000e0606 */
[----:B------:R-:W-:-:S04]  /*0280*/  ISETP.GE.U32.AND P0, PT, R7, UR12, PT ;  /* 0x0000000c07007c0c */ /* 0x000fc8000bf06070 */
[----:B------:R-:W-:-:S13]  /*0290*/  ISETP.GE.U32.AND.EX P0, PT, R6, UR13, PT, P0 ;  /* 0x0000000d06007c0c */ /* 0x000fda000bf06100 */
[----:B0-----:R-:W-:Y:S05]  /*02a0*/  @!P0 BRA `(.L_x_2) ;  /* 0xfffffffc00988947 */ /* 0x001fea000383ffff */
[----:B------:R-:W-:Y:S05]  /*02b0*/  EXIT ;  /* 0x000000000000794d */ /* 0x000fea0003800000 */
        .weak           $__internal_0_$__cuda_sm3x_div_rn_noftz_f32_slowpath
        .type           $__internal_0_$__cuda_sm3x_div_rn_noftz_f32_slowpath,@function
        .size           $__internal_0_$__cuda_sm3x_div_rn_noftz_f32_slowpath,(.L_x_115 - $__internal_0_$__cuda_sm3x_div_rn_noftz_f32_slowpath)
$__internal_0_$__cuda_sm3x_div_rn_noftz_f32_slowpath:
[----:B------:R-:W0:Y:S01]  /*02c0*/  LDC R3, c[0x0][0x398] ;  /* 0x0000e600ff037b82 */ /* 0x000e220000000800 */
[--C-:B------:R-:W-:Y:S01]  /*02d0*/  SHF.R.U32.HI R9, RZ, 0x17, R0.reuse ;  /* 0x00000017ff097819 */ /* 0x100fe20000011600 */
[----:B------:R-:W1:Y:S01]  /*02e0*/  LDCU UR10, c[0x0][0x398] ;  /* 0x00007300ff0a77ac */ /* 0x000e620008000800 */
[----:B------:R-:W-:Y:S01]  /*02f0*/  BSSY.RECONVERGENT B1, `(.L_x_3) ;  /* 0x0000064000017945 */ /* 0x000fe20003800200 */
[----:B------:R-:W-:Y:S01]  /*0300*/  IMAD.MOV.U32 R11, RZ, RZ, R0 ;  /* 0x000000ffff0b7224 */ /* 0x000fe200078e0000 */
[----:B------:R-:W-:-:S05]  /*0310*/  LOP3.LUT R14, R9, 0xff, RZ, 0xc0, !PT ;  /* 0x000000ff090e7812 */ /* 0x000fca00078ec0ff */
[----:B------:R-:W-:Y:S02]  /*0320*/  VIADD R15, R14, 0xffffffff ;  /* 0xffffffff0e0f7836 */ /* 0x000fe40000000000 */
[----:B-1----:R-:W-:Y:S01]  /*0330*/  IMAD.U32 R12, RZ, RZ, UR10 ;  /* 0x0000000aff0c7e24 */ /* 0x002fe2000f8e00ff */
[----:B0-----:R-:W-:-:S04]  /*0340*/  SHF.R.U32.HI R10, RZ, 0x17, R3 ;  /* 0x00000017ff0a7819 */ /* 0x001fc80000011603 */
[----:B------:R-:W-:-:S05]  /*0350*/  LOP3.LUT R10, R10, 0xff, RZ, 0xc0, !PT ;  /* 0x000000ff0a0a7812 */ /* 0x000fca00078ec0ff */
[----:B------:R-:W-:-:S05]  /*0360*/  VIADD R13, R10, 0xffffffff ;  /* 0xffffffff0a0d7836 */ /* 0x000fca0000000000 */
[----:B------:R-:W-:-:S04]  /*0370*/  ISETP.GT.U32.AND P0, PT, R13, 0xfd, PT ;  /* 0x000000fd0d00780c */ /* 0x000fc80003f04070 */
[----:B------:R-:W-:-:S13]  /*0380*/  ISETP.GT.U32.OR P0, PT, R15, 0xfd, P0 ;  /* 0x000000fd0f00780c */ /* 0x000fda0000704470 */
[----:B------:R-:W-:Y:S01]  /*0390*/  @!P0 IMAD.MOV.U32 R9, RZ, RZ, RZ ;  /* 0x000000ffff098224 */ /* 0x000fe200078e00ff */
[----:B------:R-:W-:Y:S06]  /*03a0*/  @!P0 BRA `(.L_x_4) ;  /* 0x00000000005c8947 */ /* 0x000fec0003800000 */
[----:B------:R-:W-:Y:S02]  /*03b0*/  FSETP.GTU.FTZ.AND P1, PT, |R3|, +INF , PT ;  /* 0x7f8000000300780b */ /* 0x000fe40003f3c200 */
[----:B------:R-:W-:-:S04]  /*03c0*/  FSETP.GTU.FTZ.AND P0, PT, |R0|, +INF , PT ;  /* 0x7f8000000000780b */ /* 0x000fc80003f1c200 */
[----:B------:R-:W-:-:S13]  /*03d0*/  PLOP3.LUT P0, PT, P0, P1, PT, 0xf8, 0x8f ;  /* 0x00000000008f781c */ /* 0x000fda0000703f70 */
[----:B------:R-:W-:Y:S05]  /*03e0*/  @P0 BRA `(.L_x_5) ;  /* 0x00000004004c0947 */ /* 0x000fea0003800000 */
[----:B------:R-:W-:-:S13]  /*03f0*/  LOP3.LUT P0, RZ, R12, 0x7fffffff, R11, 0xc8, !PT ;  /* 0x7fffffff0cff7812 */ /* 0x000fda000780c80b */
[----:B------:R-:W-:Y:S05]  /*0400*/  @!P0 BRA `(.L_x_6) ;  /* 0x00000004003c8947 */ /* 0x000fea0003800000 */
[C---:B------:R-:W-:Y:S02]  /*0410*/  FSETP.NEU.FTZ.AND P2, PT, |R0|.reuse, +INF , PT ;  /* 0x7f8000000000780b */ /* 0x040fe40003f5d200 */
[----:B------:R-:W-:Y:S02]  /*0420*/  FSETP.NEU.FTZ.AND P1, PT, |R3|, +INF , PT ;  /* 0x7f8000000300780b */ /* 0x000fe40003f3d200 */
[----:B------:R-:W-:-:S11]  /*0430*/  FSETP.NEU.FTZ.AND P0, PT, |R0|, +INF , PT ;  /* 0x7f8000000000780b */ /* 0x000fd60003f1d200 */
[----:B------:R-:W-:Y:S05]  /*0440*/  @!P1 BRA !P2, `(.L_x_6) ;  /* 0x00000004002c9947 */ /* 0x000fea0005000000 */
[----:B------:R-:W-:-:S04]  /*0450*/  LOP3.LUT P2, RZ, R11, 0x7fffffff, RZ, 0xc0, !PT ;  /* 0x7fffffff0bff7812 */ /* 0x000fc8000784c0ff */
[----:B------:R-:W-:-:S13]  /*0460*/  PLOP3.LUT P1, PT, P1, P2, PT, 0x2f, 0xf2 ;  /* 0x0000000000f2781c */ /* 0x000fda0000f24577 */
[----:B------:R-:W-:Y:S05]  /*0470*/  @P1 BRA `(.L_x_7) ;  /* 0x0000000400181947 */ /* 0x000fea0003800000 */
[----:B------:R-:W-:-:S04]  /*0480*/  LOP3.LUT P1, RZ, R12, 0x7fffffff, RZ, 0xc0, !PT ;  /* 0x7fffffff0cff7812 */ /* 0x000fc8000782c0ff */
[----:B------:R-:W-:-:S13]  /*0490*/  PLOP3.LUT P0, PT, P0, P1, PT, 0x2f, 0xf2 ;  /* 0x0000000000f2781c */ /* 0x000fda0000702577 */
[----:B------:R-:W-:Y:S05]  /*04a0*/  @P0 BRA `(.L_x_8) ;  /* 0x0000000400000947 */ /* 0x000fea0003800000 */
[----:B------:R-:W-:Y:S02]  /*04b0*/  ISETP.GE.AND P0, PT, R15, RZ, PT ;  /* 0x000000ff0f00720c */ /* 0x000fe40003f06270 */
[----:B------:R-:W-:-:S11]  /*04c0*/  ISETP.GE.AND P1, PT, R13, RZ, PT ;  /* 0x000000ff0d00720c */ /* 0x000fd60003f26270 */
[----:B------:R-:W-:Y:S02]  /*04d0*/  @P0 IMAD.MOV.U32 R9, RZ, RZ, RZ ;  /* 0x000000ffff090224 */ /* 0x000fe400078e00ff */
[----:B------:R-:W-:Y:S01]  /*04e0*/  @!P0 FFMA R11, R0, 1.84467440737095516160e+19, RZ ;  /* 0x5f800000000b8823 */ /* 0x000fe200000000ff */
[----:B------:R-:W-:Y:S02]  /*04f0*/  @!P0 IMAD.MOV.U32 R9, RZ, RZ, -0x40 ;  /* 0xffffffc0ff098424 */ /* 0x000fe400078e00ff */
[----:B------:R-:W-:Y:S02]  /*0500*/  @!P1 FFMA R12, R3, 1.84467440737095516160e+19, RZ ;  /* 0x5f800000030c9823 */ /* 0x000fe400000000ff */
[----:B------:R-:W-:-:S07]  /*0510*/  @!P1 VIADD R9, R9, 0x40 ;  /* 0x0000004009099836 */ /* 0x000fce0000000000 */
.L_x_4:
[----:B------:R-:W-:Y:S01]  /*0520*/  LEA R3, R10, 0xc0800000, 0x17 ;  /* 0xc08000000a037811 */ /* 0x000fe200078eb8ff */
[----:B------:R-:W-:Y:S04]  /*0530*/  BSSY.RECONVERGENT B2, `(.L_x_9) ;  /* 0x0000036000027945 */ /* 0x000fe80003800200 */
[----:B------:R-:W-:Y:S02]  /*0540*/  IMAD.IADD R12, R12, 0x1, -R3 ;  /* 0x000000010c0c7824 */ /* 0x000fe400078e0a03 */
[----:B------:R-:W-:Y:S02]  /*0550*/  VIADD R3, R14, 0xffffff81 ;  /* 0xffffff810e037836 */ /* 0x000fe40000000000 */
[----:B------:R-:W0:Y:S01]  /*0560*/  MUFU.RCP R13, R12 ;  /* 0x0000000c000d7308 */ /* 0x000e220000001000 */
[----:B------:R-:W-:Y:S01]  /*0570*/  FADD.FTZ R15, -R12, -RZ ;  /* 0x800000ff0c0f7221 */ /* 0x000fe20000010100 */
[C---:B------:R-:W-:Y:S01]  /*0580*/  IMAD R0, R3.reuse, -0x800000, R11 ;  /* 0xff80000003007824 */ /* 0x040fe200078e020b */
[----:B------:R-:W-:-:S05]  /*0590*/  IADD3 R10, PT, PT, R3, 0x7f, -R10 ;  /* 0x0000007f030a7810 */ /* 0x000fca0007ffe80a */
[----:B------:R-:W-:Y:S02]  /*05a0*/  IMAD.IADD R10, R10, 0x1, R9 ;  /* 0x000000010a0a7824 */ /* 0x000fe400078e0209 */
[----:B0-----:R-:W-:-:S04]  /*05b0*/  FFMA R14, R13, R15, 1 ;  /* 0x3f8000000d0e7423 */ /* 0x001fc8000000000f */
[----:B------:R-:W-:-:S04]  /*05c0*/  FFMA R16, R13, R14, R13 ;  /* 0x0000000e0d107223 */ /* 0x000fc8000000000d */
[----:B------:R-:W-:-:S04]  /*05d0*/  FFMA R11, R0, R16, RZ ;  /* 0x00000010000b7223 */ /* 0x000fc800000000ff */
[----:B------:R-:W-:-:S04]  /*05e0*/  FFMA R14, R15, R11, R0 ;  /* 0x0000000b0f0e7223 */ /* 0x000fc80000000000 */
[----:B------:R-:W-:-:S04]  /*05f0*/  FFMA R11, R16, R14, R11 ;  /* 0x0000000e100b7223 */ /* 0x000fc8000000000b */
[----:B------:R-:W-:-:S04]  /*0600*/  FFMA R14, R15, R11, R0 ;  /* 0x0000000b0f0e7223 */ /* 0x000fc80000000000 */
[----:B------:R-:W-:-:S05]  /*0610*/  FFMA R0, R16, R14, R11 ;  /* 0x0000000e10007223 */ /* 0x000fca000000000b */
[----:B------:R-:W-:-:S04]  /*0620*/  SHF.R.U32.HI R3, RZ, 0x17, R0 ;  /* 0x00000017ff037819 */ /* 0x000fc80000011600 */
[----:B------:R-:W-:-:S05]  /*0630*/  LOP3.LUT R3, R3, 0xff, RZ, 0xc0, !PT ;  /* 0x000000ff03037812 */ /* 0x000fca00078ec0ff */
[----:B------:R-:W-:-:S04]  /*0640*/  IMAD.IADD R13, R3, 0x1, R10 ;  /* 0x00000001030d7824 */ /* 0x000fc800078e020a */
[----:B------:R-:W-:-:S05]  /*0650*/  VIADD R3, R13, 0xffffffff ;  /* 0xffffffff0d037836 */ /* 0x000fca0000000000 */
[----:B------:R-:W-:-:S13]  /*0660*/  ISETP.GE.U32.AND P0, PT, R3, 0xfe, PT ;  /* 0x000000fe0300780c */ /* 0x000fda0003f06070 */
[----:B------:R-:W-:Y:S05]  /*0670*/  @!P0 BRA `(.L_x_10) ;  /* 0x0000000000808947 */ /* 0x000fea0003800000 */
[----:B------:R-:W-:-:S13]  /*0680*/  ISETP.GT.AND P0, PT, R13, 0xfe, PT ;  /* 0x000000fe0d00780c */ /* 0x000fda0003f04270 */
[----:B------:R-:W-:Y:S05]  /*0690*/  @P0 BRA `(.L_x_11) ;  /* 0x00000000006c0947 */ /* 0x000fea0003800000 */
[----:B------:R-:W-:-:S13]  /*06a0*/  ISETP.GE.AND P0, PT, R13, 0x1, PT ;  /* 0x000000010d00780c */ /* 0x000fda0003f06270 */
[----:B------:R-:W-:Y:S05]  /*06b0*/  @P0 BRA `(.L_x_12) ;  /* 0x0000000000740947 */ /* 0x000fea0003800000 */
[----:B------:R-:W-:Y:S02]  /*06c0*/  ISETP.GE.AND P0, PT, R13, -0x18, PT ;  /* 0xffffffe80d00780c */ /* 0x000fe40003f06270 */
[----:B------:R-:W-:-:S11]  /*06d0*/  LOP3.LUT R0, R0, 0x80000000, RZ, 0xc0, !PT ;  /* 0x8000000000007812 */ /* 0x000fd600078ec0ff */
[----:B------:R-:W-:Y:S05]  /*06e0*/  @!P0 BRA `(.L_x_12) ;  /* 0x0000000000688947 */ /* 0x000fea0003800000 */
[CCC-:B------:R-:W-:Y:S01]  /*06f0*/  FFMA.RZ R3, R16.reuse, R14.reuse, R11.reuse ;  /* 0x0000000e10037223 */ /* 0x1c0fe2000000c00b */
[C---:B------:R-:W-:Y:S02]  /*0700*/  VIADD R12, R13.reuse, 0x20 ;  /* 0x000000200d0c7836 */ /* 0x040fe40000000000 */
[CCC-:B------:R-:W-:Y:S01]  /*0710*/  FFMA.RM R10, R16.reuse, R14.reuse, R11.reuse ;  /* 0x0000000e100a7223 */ /* 0x1c0fe2000000400b */
[----:B------:R-:W-:Y:S02]  /*0720*/  ISETP.NE.AND P2, PT, R13, RZ, PT ;  /* 0x000000ff0d00720c */ /* 0x000fe40003f45270 */
[----:B------:R-:W-:Y:S01]  /*0730*/  LOP3.LUT R9, R3, 0x7fffff, RZ, 0xc0, !PT ;  /* 0x007fffff03097812 */ /* 0x000fe200078ec0ff */
[----:B------:R-:W-:Y:S01]  /*0740*/  FFMA.RP R3, R16, R14, R11 ;  /* 0x0000000e10037223 */ /* 0x000fe2000000800b */
[----:B------:R-:W-:Y:S01]  /*0750*/  IMAD.MOV R11, RZ, RZ, -R13 ;  /* 0x000000ffff0b7224 */ /* 0x000fe200078e0a0d */
[----:B------:R-:W-:Y:S02]  /*0760*/  ISETP.NE.AND P1, PT, R13, RZ, PT ;  /* 0x000000ff0d00720c */ /* 0x000fe40003f25270 */
[----:B------:R-:W-:-:S02]  /*0770*/  LOP3.LUT R9, R9, 0x800000, RZ, 0xfc, !PT ;  /* 0x0080000009097812 */ /* 0x000fc400078efcff */
[----:B------:R-:W-:Y:S02]  /*0780*/  FSETP.NEU.FTZ.AND P0, PT, R3, R10, PT ;  /* 0x0000000a0300720b */ /* 0x000fe40003f1d000 */
[----:B------:R-:W-:Y:S02]  /*0790*/  SHF.L.U32 R12, R9, R12, RZ ;  /* 0x0000000c090c7219 */ /* 0x000fe400000006ff */
[----:B------:R-:W-:Y:S02]  /*07a0*/  SEL R10, R11, RZ, P2 ;  /* 0x000000ff0b0a7207 */ /* 0x000fe40001000000 */
[----:B------:R-:W-:Y:S02]  /*07b0*/  ISETP.NE.AND P1, PT, R12, RZ, P1 ;  /* 0x000000ff0c00720c */ /* 0x000fe40000f25270 */
[----:B------:R-:W-:Y:S02]  /*07c0*/  SHF.R.U32.HI R10, RZ, R10, R9 ;  /* 0x0000000aff0a7219 */ /* 0x000fe40000011609 */
[----:B------:R-:W-:-:S02]  /*07d0*/  PLOP3.LUT P0, PT, P0, P1, PT, 0xf8, 0x8f ;  /* 0x00000000008f781c */ /* 0x000fc40000703f70 */
[----:B------:R-:W-:Y:S02]  /*07e0*/  SHF.R.U32.HI R12, RZ, 0x1, R10 ;  /* 0x00000001ff0c7819 */ /* 0x000fe4000001160a */
[----:B------:R-:W-:-:S04]  /*07f0*/  SEL R3, RZ, 0x1, !P0 ;  /* 0x00000001ff037807 */ /* 0x000fc80004000000 */
[----:B------:R-:W-:-:S04]  /*0800*/  LOP3.LUT R3, R3, 0x1, R12, 0xf8, !PT ;  /* 0x0000000103037812 */ /* 0x000fc800078ef80c */
[----:B------:R-:W-:-:S05]  /*0810*/  LOP3.LUT R3, R3, R10, RZ, 0xc0, !PT ;  /* 0x0000000a03037212 */ /* 0x000fca00078ec0ff */
[----:B------:R-:W-:-:S05]  /*0820*/  IMAD.IADD R3, R12, 0x1, R3 ;  /* 0x000000010c037824 */ /* 0x000fca00078e0203 */
[----:B------:R-:W-:Y:S01]  /*0830*/  LOP3.LUT R0, R3, R0, RZ, 0xfc, !PT ;  /* 0x0000000003007212 */ /* 0x000fe200078efcff */
[----:B------:R-:W-:Y:S06]  /*0840*/  BRA `(.L_x_12) ;  /* 0x0000000000107947 */ /* 0x000fec0003800000 */
.L_x_11:
[----:B------:R-:W-:-:S04]  /*0850*/  LOP3.LUT R0, R0, 0x80000000, RZ, 0xc0, !PT ;  /* 0x8000000000007812 */ /* 0x000fc800078ec0ff */
[----:B------:R-:W-:Y:S01]  /*0860*/  LOP3.LUT R0, R0, 0x7f800000, RZ, 0xfc, !PT ;  /* 0x7f80000000007812 */ /* 0x000fe200078efcff */
[----:B------:R-:W-:Y:S06]  /*0870*/  BRA `(.L_x_12) ;  /* 0x0000000000047947 */ /* 0x000fec0003800000 */
.L_x_10:
[----:B------:R-:W-:-:S07]  /*0880*/  IMAD R0, R10, 0x800000, R0 ;  /* 0x008000000a007824 */ /* 0x000fce00078e0200 */
.L_x_12:
[----:B------:R-:W-:Y:S05]  /*0890*/  BSYNC.RECONVERGENT B2 ;  /* 0x0000000000027941 */ /* 0x000fea0003800200 */
.L_x_9:
[----:B------:R-:W-:Y:S05]  /*08a0*/  BRA `(.L_x_13) ;  /* 0x0000000000207947 */ /* 0x000fea0003800000 */
.L_x_8:
[----:B------:R-:W-:-:S04]  /*08b0*/  LOP3.LUT R0, R12, 0x80000000, R11, 0x48, !PT ;  /* 0x800000000c007812 */ /* 0x000fc800078e480b */
[----:B------:R-:W-:Y:S01]  /*08c0*/  LOP3.LUT R0, R0, 0x7f800000, RZ, 0xfc, !PT ;  /* 0x7f80000000007812 */ /* 0x000fe200078efcff */
[----:B------:R-:W-:Y:S06]  /*08d0*/  BRA `(.L_x_13) ;  /* 0x0000000000147947 */ /* 0x000fec0003800000 */
.L_x_7:
[----:B------:R-:W-:Y:S01]  /*08e0*/  LOP3.LUT R0, R12, 0x80000000, R11, 0x48, !PT ;  /* 0x800000000c007812 */ /* 0x000fe200078e480b */
[----:B------:R-:W-:Y:S06]  /*08f0*/  BRA `(.L_x_13) ;  /* 0x00000000000c7947 */ /* 0x000fec0003800000 */
.L_x_6:
[----:B------:R-:W0:Y:S01]  /*0900*/  MUFU.RSQ R0, -QNAN ;  /* 0xffc0000000007908 */ /* 0x000e220000001400 */
[----:B------:R-:W-:Y:S05]  /*0910*/  BRA `(.L_x_13) ;  /* 0x0000000000047947 */ /* 0x000fea0003800000 */
.L_x_5:
[----:B------:R-:W-:-:S07]  /*0920*/  FADD.FTZ R0, R0, R3 ;  /* 0x0000000300007221 */ /* 0x000fce0000010000 */
.L_x_13:
[----:B------:R-:W-:Y:S05]  /*0930*/  BSYNC.RECONVERGENT B1 ;  /* 0x0000000000017941 */ /* 0x000fea0003800200 */
.L_x_3:
[----:B------:R-:W-:-:S04]  /*0940*/  IMAD.MOV.U32 R9, RZ, RZ, 0x0 ;  /* 0x00000000ff097424 */ /* 0x000fc800078e00ff */
[----:B0-----:R-:W-:Y:S05]  /*0950*/  RET.REL.NODEC R8 `(_Z27dequantize_u8_to_f32_kernelPKhPfmff) ;  /* 0xfffffff408a87950 */ /* 0x001fea0003c3ffff */
.L_x_14:
[----:B------:R-:W-:-:S00]  /*0960*/  BRA `(.L_x_14) ;  /* 0xfffffffc00fc7947 */ /* 0x000fc0000383ffff */
[----:B------:R-:W-:-:S00]  /*0970*/  NOP ;  /* 0x0000000000007918 */ /* 0x000fc00000000000 */
        /* <DEDUP_REMOVED lines=8> */
.L_x_115:


//--------------------- .text._Z25quantize_f32_to_u8_kernelPKfPhmff --------------------------
	.section	.text._Z25quantize_f32_to_u8_kernelPKfPhmff,"ax",@progbits
	.align	128
        .global         _Z25quantize_f32_to_u8_kernelPKfPhmff
        .type           _Z25quantize_f32_to_u8_kernelPKfPhmff,@function
        .size           _Z25quantize_f32_to_u8_kernelPKfPhmff,(.L_x_117 - _Z25quantize_f32_to_u8_kernelPKfPhmff)
        .other          _Z25quantize_f32_to_u8_kernelPKfPhmff,@"STO_CUDA_ENTRY STV_DEFAULT"
_Z25quantize_f32_to_u8_kernelPKfPhmff:
.text._Z25quantize_f32_to_u8_kernelPKfPhmff:
        /* <DEDUP_REMOVED lines=12> */
[----:B------:R-:W-:Y:S01]  /*00c0*/  IMAD.MOV.U32 R9, RZ, RZ, R0 ;  /* 0x000000ffff097224 */ /* 0x000fe200078e0000 */
[----:B------:R-:W1:Y:S01]  /*00d0*/  LDCU.64 UR4, c[0x0][0x358] ;  /* 0x00006b00ff0477ac */ /* 0x000e620008000a00 */
[----:B------:R-:W-:Y:S01]  /*00e0*/  IMAD.MOV.U32 R8, RZ, RZ, RZ ;  /* 0x000000ffff087224 */ /* 0x000fe200078e00ff */
[----:B------:R-:W2:Y:S06]  /*00f0*/  LDCU.128 UR8, c[0x0][0x380] ;  /* 0x00007000ff0877ac */ /* 0x000eac0008000c00 */
.L_x_15:
[----:B--2---:R-:W-:-:S04]  /*0100*/  LEA R2, P0, R9, UR8, 0x2 ;  /* 0x0000000809027c11 */ /* 0x004fc8000f8010ff */
[----:B------:R-:W-:-:S05]  /*0110*/  LEA.HI.X R3, R9, UR9, R8, 0x2, P0 ;  /* 0x0000000909037c11 */ /* 0x000fca00080f1408 */
[----:B-1----:R-:W0:Y:S01]  /*0120*/  LDG.E R2, desc[UR4][R2.64] ;  /* 0x0000000402027981 */ /* 0x002e22000c1e1900 */
[----:B---3--:R-:W-:-:S04]  /*0130*/  IADD3 R4, P0, PT, R9, UR10, RZ ;  /* 0x0000000a09047c10 */ /* 0x008fc8000ff1e0ff */
[----:B------:R-:W-:Y:S02]  /*0140*/  IADD3.X R5, PT, PT, R8, UR11, RZ, P0, !PT ;  /* 0x0000000b08057c10 */ /* 0x000fe400087fe4ff */
[----:B------:R-:W-:-:S05]  /*0150*/  IADD3 R9, P0, PT, R6, R9, RZ ;  /* 0x0000000906097210 */ /* 0x000fca0007f1e0ff */
[----:B------:R-:W-:Y:S01]  /*0160*/  IMAD.X R8, RZ, RZ, R8, P0 ;  /* 0x000000ffff087224 */ /* 0x000fe200000e0608 */
[----:B------:R-:W-:-:S04]  /*0170*/  ISETP.GE.U32.AND P0, PT, R9, UR6, PT ;  /* 0x0000000609007c0c */ /* 0x000fc8000bf06070 */
[----:B------:R-:W-:Y:S01]  /*0180*/  ISETP.GE.U32.AND.EX P0, PT, R8, UR7, PT, P0 ;  /* 0x0000000708007c0c */ /* 0x000fe2000bf06100 */
[----:B0-----:R-:W-:-:S05]  /*0190*/  FFMA R0, R2, R10, R11 ;  /* 0x0000000a02007223 */ /* 0x001fca000000000b */
[----:B------:R-:W-:-:S04]  /*01a0*/  FMNMX R0, RZ, R0, !PT ;  /* 0x00000000ff007209 */ /* 0x000fc80007800000 */
[----:B------:R-:W-:-:S04]  /*01b0*/  FMNMX R0, R0, 255, PT ;  /* 0x437f000000007809 */ /* 0x000fc80003800000 */
[----:B------:R-:W0:Y:S02]  /*01c0*/  F2I.U32.TRUNC.NTZ R7, R0 ;  /* 0x0000000000077305 */ /* 0x000e24000020f000 */
[----:B0-----:R3:W-:Y:S01]  /*01d0*/  STG.E.U8 desc[UR4][R4.64], R7 ;  /* 0x0000000704007986 */ /* 0x0017e2000c101104 */
[----:B------:R-:W-:Y:S05]  /*01e0*/  @!P0 BRA `(.L_x_15) ;  /* 0xfffffffc00c48947 */ /* 0x000fea000383ffff */
[----:B------:R-:W-:Y:S05]  /*01f0*/  EXIT ;  /* 0x000000000000794d */ /* 0x000fea0003800000 */
.L_x_16:
        /* <DEDUP_REMOVED lines=16> */
.L_x_117:


//--------------------- .text._Z11grep_kernelPKcmS0_mPjS1_j --------------------------
	.section	.text._Z11grep_kernelPKcmS0_mPjS1_j,"ax",@progbits
	.align	128
        .global         _Z11grep_kernelPKcmS0_mPjS1_j
        .type           _Z11grep_kernelPKcmS0_mPjS1_j,@function
        .size           _Z11grep_kernelPKcmS0_mPjS1_j,(.L_x_118 - _Z11grep_kernelPKcmS0_mPjS1_j)
        .other          _Z11grep_kernelPKcmS0_mPjS1_j,@"STO_CUDA_ENTRY STV_DEFAULT"
_Z11grep_kernelPKcmS0_mPjS1_j:
.text._Z11grep_kernelPKcmS0_mPjS1_j:
[----:B------:R-:W-:Y:S01]  /*0000*/  LDC R1, c[0x0][0x37c] ;  /* 0x0000df00ff017b82 */ /* 0x000fe20000000800 */
[----:B------:R-:W0:Y:S07]  /*0010*/  S2R R0, SR_TID.X ;  /* 0x0000000000007919 */ /* 0x000e2e0000002100 */
[----:B------:R-:W0:Y:S01]  /*0020*/  S2UR UR4, SR_CTAID.X ;  /* 0x00000000000479c3 */ /* 0x000e220000002500 */
[----:B------:R-:W1:Y:S01]  /*0030*/  LDCU.64 UR12, c[0x0][0x388] ;  /* 0x00007100ff0c77ac */ /* 0x000e620008000a00 */
[----:B------:R-:W-:Y:S01]  /*0040*/  BSSY.RECONVERGENT B0, `(.L_x_17) ;  /* 0x0000124000007945 */ /* 0x000fe20003800200 */
[----:B------:R-:W-:Y:S01]  /*0050*/  IMAD.MOV.U32 R6, RZ, RZ, RZ ;  /* 0x000000ffff067224 */ /* 0x000fe200078e00ff */
[----:B------:R-:W-:Y:S01]  /*0060*/  CS2R R8, SRZ ;  /* 0x0000000000087805 */ /* 0x000fe2000001ff00 */
[----:B------:R-:W2:Y:S01]  /*0070*/  LDCU.64 UR6, c[0x0][0x358] ;  /* 0x00006b00ff0677ac */ /* 0x000ea20008000a00 */
[----:B------:R-:W-:-:S02]  /*0080*/  IMAD.MOV.U32 R5, RZ, RZ, RZ ;  /* 0x000000ffff057224 */ /* 0x000fc400078e00ff */
[----:B------:R-:W0:Y:S01]  /*0090*/  LDC R7, c[0x0][0x360] ;  /* 0x0000d800ff077b82 */ /* 0x000e220000000800 */
[----:B------:R-:W3:Y:S01]  /*00a0*/  LDCU UR5, c[0x0][0x370] ;  /* 0x00006e00ff0577ac */ /* 0x000ee20008000800 */
[----:B------:R-:W4:Y:S01]  /*00b0*/  LDCU.64 UR14, c[0x0][0x380] ;  /* 0x00007000ff0e77ac */ /* 0x000f220008000a00 */
[----:B-1----:R-:W-:-:S04]  /*00c0*/  ISETP.NE.U32.AND P0, PT, RZ, UR12, PT ;  /* 0x0000000cff007c0c */ /* 0x002fc8000bf05070 */
[----:B------:R-:W-:Y:S01]  /*00d0*/  ISETP.NE.AND.EX P0, PT, RZ, UR13, PT, P0 ;  /* 0x0000000dff007c0c */ /* 0x000fe2000bf05300 */
[C---:B0-----:R-:W-:Y:S02]  /*00e0*/  IMAD R0, R7.reuse, UR4, R0 ;  /* 0x0000000407007c24 */ /* 0x041fe4000f8e0200 */
[----:B---3--:R-:W-:-:S03]  /*00f0*/  IMAD R7, R7, UR5, RZ ;  /* 0x0000000507077c24 */ /* 0x008fc6000f8e02ff */
[----:B------:R-:W-:-:S13]  /*0100*/  ISETP.EQ.OR P0, PT, R0, RZ, !P0 ;  /* 0x000000ff0000720c */ /* 0x000fda0004702670 */
[----:B--2-4-:R-:W-:Y:S05]  /*0110*/  @P0 BRA `(.L_x_18) ;  /* 0x0000001000580947 */ /* 0x014fea0003800000 */
[----:B------:R-:W-:Y:S01]  /*0120*/  ISETP.LT.U32.AND P0, PT, R0, UR12, PT ;  /* 0x0000000c00007c0c */ /* 0x000fe2000bf01070 */
[----:B------:R-:W-:Y:S01]  /*0130*/  BSSY.RECONVERGENT B1, `(.L_x_19) ;  /* 0x000008d000017945 */ /* 0x000fe20003800200 */
[----:B------:R-:W-:Y:S01]  /*0140*/  CS2R R8, SRZ ;  /* 0x0000000000087805 */ /* 0x000fe2000001ff00 */
[----:B------:R-:W-:Y:S01]  /*0150*/  IMAD.MOV.U32 R10, RZ, RZ, RZ ;  /* 0x000000ffff0a7224 */ /* 0x000fe200078e00ff */
[----:B------:R-:W-:Y:S01]  /*0160*/  ISETP.LT.U32.AND.EX P0, PT, R6, UR13, PT, P0 ;  /* 0x0000000d06007c0c */ /* 0x000fe2000bf01100 */
[----:B------:R-:W-:Y:S02]  /*0170*/  IMAD.MOV.U32 R12, RZ, RZ, RZ ;  /* 0x000000ffff0c7224 */ /* 0x000fe400078e00ff */
[----:B------:R-:W-:Y:S01]  /*0180*/  IMAD.MOV.U32 R5, RZ, RZ, RZ ;  /* 0x000000ffff057224 */ /* 0x000fe200078e00ff */
[----:B------:R-:W-:Y:S02]  /*0190*/  SEL R4, R0, UR12, P0 ;  /* 0x0000000c00047c07 */ /* 0x000fe40008000000 */
[----:B------:R-:W-:-:S02]  /*01a0*/  SEL R2, R6, UR13, P0 ;  /* 0x0000000d06027c07 */ /* 0x000fc40008000000 */
[C---:B------:R-:W-:Y:S02]  /*01b0*/  ISETP.GE.U32.AND P0, PT, R4.reuse, 0x10, PT ;  /* 0x000000100400780c */ /* 0x040fe40003f06070 */
[----:B------:R-:W-:Y:S02]  /*01c0*/  ISETP.GT.U32.AND P1, PT, R4, 0x1, PT ;  /* 0x000000010400780c */ /* 0x000fe40003f24070 */
[C---:B------:R-:W-:Y:S02]  /*01d0*/  ISETP.GE.U32.AND.EX P0, PT, R2.reuse, RZ, PT, P0 ;  /* 0x000000ff0200720c */ /* 0x040fe40003f06100 */
[----:B------:R-:W-:-:S04]  /*01e0*/  ISETP.GT.U32.AND.EX P1, PT, R2, RZ, PT, P1 ;  /* 0x000000ff0200720c */ /* 0x000fc80003f24110 */
[----:B------:R-:W-:-:S07]  /*01f0*/  SEL R4, R4, 0x1, P1 ;  /* 0x0000000104047807 */ /* 0x000fce0000800000 */
[----:B------:R-:W-:Y:S05]  /*0200*/  @!P0 BRA `(.L_x_20) ;  /* 0x0000000400fc8947 */ /* 0x000fea0003800000 */
[----:B------:R-:W-:Y:S01]  /*0210*/  BSSY.RECONVERGENT B2, `(.L_x_21) ;  /* 0x000007d000027945 */ /* 0x000fe20003800200 */
[----:B------:R-:W-:Y:S01]  /*0220*/  CS2R R8, SRZ ;  /* 0x0000000000087805 */ /* 0x000fe2000001ff00 */
[----:B------:R-:W-:Y:S02]  /*0230*/  IMAD.MOV.U32 R11, RZ, RZ, RZ ;  /* 0x000000ffff0b7224 */ /* 0x000fe400078e00ff */
[----:B------:R-:W-:Y:S02]  /*0240*/  IMAD.MOV.U32 R12, RZ, RZ, RZ ;  /* 0x000000ffff0c7224 */ /* 0x000fe400078e00ff */
[----:B------:R-:W-:-:S07]  /*0250*/  IMAD.MOV.U32 R5, RZ, RZ, RZ ;  /* 0x000000ffff057224 */ /* 0x000fce00078e00ff */
.L_x_22:
[----:B------:R-:W-:-:S04]  /*0260*/  IADD3 R2, P0, PT, R11, UR14, RZ ;  /* 0x0000000e0b027c10 */ /* 0x000fc8000ff1e0ff */
[----:B------:R-:W-:-:S05]  /*0270*/  IADD3.X R3, PT, PT, R12, UR15, RZ, P0, !PT ;  /* 0x0000000f0c037c10 */ /* 0x000fca00087fe4ff */
[----:B------:R-:W2:Y:S04]  /*0280*/  LDG.E.U8 R27, desc[UR6][R2.64] ;  /* 0x00000006021b7981 */ /* 0x000ea8000c1e1100 */
[----:B------:R-:W3:Y:S04]  /*0290*/  LDG.E.U8 R24, desc[UR6][R2.64+0x1] ;  /* 0x0000010602187981 */ /* 0x000ee8000c1e1100 */
[----:B------:R-:W4:Y:S04]  /*02a0*/  LDG.E.U8 R25, desc[UR6][R2.64+0x2] ;  /* 0x0000020602197981 */ /* 0x000f28000c1e1100 */
[----:B------:R-:W5:Y:S04]  /*02b0*/  LDG.E.U8 R26, desc[UR6][R2.64+0x3] ;  /* 0x00000306021a7981 */ /* 0x000f68000c1e1100 */
        /* <DEDUP_REMOVED lines=11> */
[----:B------:R0:W5:Y:S01]  /*0370*/  LDG.E.U8 R21, desc[UR6][R2.64+0xf] ;  /* 0x00000f0602157981 */ /* 0x000162000c1e1100 */
[----:B--2---:R-:W-:-:S02]  /*0380*/  ISETP.NE.AND P2, PT, R27, 0xa, PT ;  /* 0x0000000a1b00780c */ /* 0x004fc40003f45270 */
[----:B---3--:R-:W-:Y:S01]  /*0390*/  ISETP.NE.AND P1, PT, R24, 0xa, PT ;  /* 0x0000000a1800780c */ /* 0x008fe20003f25270 */
[----:B------:R-:W-:Y:S01]  /*03a0*/  VIADD R24, R8, 0x1 ;  /* 0x0000000108187836 */ /* 0x000fe20000000000 */
[----:B----4-:R-:W-:Y:S02]  /*03b0*/  ISETP.NE.AND P3, PT, R25, 0xa, PT ;  /* 0x0000000a1900780c */ /* 0x010fe40003f65270 */
[----:B-----5:R-:W-:-:S07]  /*03c0*/  ISETP.NE.AND P4, PT, R26, 0xa, PT ;  /* 0x0000000a1a00780c */ /* 0x020fce0003f85270 */
[----:B------:R-:W-:Y:S01]  /*03d0*/  @P2 IMAD.MOV R24, RZ, RZ, R8 ;  /* 0x000000ffff182224 */ /* 0x000fe200078e0208 */
[----:B------:R-:W-:-:S03]  /*03e0*/  ISETP.NE.AND P5, PT, R23, 0xa, PT ;  /* 0x0000000a1700780c */ /* 0x000fc60003fa5270 */
[----:B------:R-:W-:Y:S02]  /*03f0*/  VIADD R8, R24, 0x1 ;  /* 0x0000000118087836 */ /* 0x000fe40000000000 */
[----:B------:R-:W-:Y:S01]  /*0400*/  @P1 IMAD.MOV R8, RZ, RZ, R24 ;  /* 0x000000ffff081224 */ /* 0x000fe200078e0218 */
[----:B------:R-:W-:-:S03]  /*0410*/  ISETP.NE.AND P6, PT, R22, 0xa, PT ;  /* 0x0000000a1600780c */ /* 0x000fc60003fc5270 */
[----:B------:R-:W-:Y:S02]  /*0420*/  VIADD R24, R8, 0x1 ;  /* 0x0000000108187836 */ /* 0x000fe40000000000 */
[----:B------:R-:W-:Y:S01]  /*0430*/  @P3 IMAD.MOV R24, RZ, RZ, R8 ;  /* 0x000000ffff183224 */ /* 0x000fe200078e0208 */
[----:B------:R-:W-:-:S03]  /*0440*/  IADD3 R8, P0, PT, R11, 0x1, RZ ;  /* 0x000000010b087810 */ /* 0x000fc60007f1e0ff */
[----:B0-----:R-:W-:Y:S02]  /*0450*/  VIADD R3, R24, 0x1 ;  /* 0x0000000118037836 */ /* 0x001fe40000000000 */
[----:B------:R-:W-:Y:S02]  /*0460*/  @P4 IMAD.MOV R3, RZ, RZ, R24 ;  /* 0x000000ffff034224 */ /* 0x000fe400078e0218 */
[--C-:B------:R-:W-:Y:S01]  /*0470*/  IMAD.X R22, RZ, RZ, R12.reuse, P0 ;  /* 0x000000ffff167224 */ /* 0x100fe200000e060c */
[----:B------:R-:W-:Y:S01]  /*0480*/  IADD3 R2, P0, PT, R11, 0x2, RZ ;  /* 0x000000020b027810 */ /* 0x000fe20007f1e0ff */
[----:B------:R-:W-:Y:S01]  /*0490*/  VIADD R23, R3, 0x1 ;  /* 0x0000000103177836 */ /* 0x000fe20000000000 */
[----:B------:R-:W-:Y:S01]  /*04a0*/  @P1 SEL R2, R8, R9, !P2 ;  /* 0x0000000908021207 */ /* 0x000fe20005000000 */
[----:B------:R-:W-:Y:S02]  /*04b0*/  @P5 IMAD.MOV R23, RZ, RZ, R3 ;  /* 0x000000ffff175224 */ /* 0x000fe400078e0203 */
[----:B------:R-:W-:Y:S01]  /*04c0*/  IMAD.X R3, RZ, RZ, R12, P0 ;  /* 0x000000ffff037224 */ /* 0x000fe200000e060c */
[----:B------:R-:W-:-:S02]  /*04d0*/  @P1 SEL R3, R22, R5, !P2 ;  /* 0x0000000516031207 */ /* 0x000fc40005000000 */
[----:B------:R-:W-:Y:S02]  /*04e0*/  IADD3 R5, P2, PT, R11, 0x3, RZ ;  /* 0x000000030b057810 */ /* 0x000fe40007f5e0ff */
[----:B------:R-:W-:Y:S01]  /*04f0*/  ISETP.NE.AND P0, PT, R13, 0xa, PT ;  /* 0x0000000a0d00780c */ /* 0x000fe20003f05270 */
[----:B------:R-:W-:Y:S01]  /*0500*/  VIADD R13, R23, 0x1 ;  /* 0x00000001170d7836 */ /* 0x000fe20000000000 */
[----:B------:R-:W-:Y:S01]  /*0510*/  ISETP.NE.AND P1, PT, R20, 0xa, PT ;  /* 0x0000000a1400780c */ /* 0x000fe20003f25270 */
[----:B------:R-:W-:Y:S01]  /*0520*/  IMAD.X R8, RZ, RZ, R12, P2 ;  /* 0x000000ffff087224 */ /* 0x000fe200010e060c */
[----:B------:R-:W-:Y:S01]  /*0530*/  IADD3 R9, P2, PT, R11, 0x4, RZ ;  /* 0x000000040b097810 */ /* 0x000fe20007f5e0ff */
[----:B------:R-:W-:Y:S01]  /*0540*/  @P6 IMAD.MOV R13, RZ, RZ, R23 ;  /* 0x000000ffff0d6224 */ /* 0x000fe200078e0217 */
[----:B------:R-:W-:-:S03]  /*0550*/  @P4 SEL R9, R5, R2, !P3 ;  /* 0x0000000205094207 */ /* 0x000fc60005800000 */
[--C-:B------:R-:W-:Y:S01]  /*0560*/  IMAD.X R20, RZ, RZ, R12.reuse, P2 ;  /* 0x000000ffff147224 */ /* 0x100fe200010e060c */
[----:B------:R-:W-:Y:S01]  /*0570*/  @P4 SEL R20, R8, R3, !P3 ;  /* 0x0000000308144207 */ /* 0x000fe20005800000 */
[----:B------:R-:W-:Y:S01]  /*0580*/  VIADD R22, R13, 0x1 ;  /* 0x000000010d167836 */ /* 0x000fe20000000000 */
[----:B------:R-:W-:Y:S01]  /*0590*/  IADD3 R2, P4, PT, R11, 0x5, RZ ;  /* 0x000000050b027810 */ /* 0x000fe20007f9e0ff */
[----:B------:R-:W-:Y:S01]  /*05a0*/  @P0 IMAD.MOV R22, RZ, RZ, R13 ;  /* 0x000000ffff160224 */ /* 0x000fe200078e020d */
[----:B------:R-:W-:Y:S02]  /*05b0*/  ISETP.NE.AND P2, PT, R15, 0xa, PT ;  /* 0x0000000a0f00780c */ /* 0x000fe40003f45270 */
[----:B------:R-:W-:Y:S01]  /*05c0*/  ISETP.NE.AND P3, PT, R19, 0xa, PT ;  /* 0x0000000a1300780c */ /* 0x000fe20003f65270 */
[----:B------:R-:W-:Y:S01]  /*05d0*/  IMAD.X R3, RZ, RZ, R12, P4 ;  /* 0x000000ffff037224 */ /* 0x000fe200020e060c */
[----:B------:R-:W-:Y:S01]  /*05e0*/  IADD3 R5, P4, PT, R11, 0x6, RZ ;  /* 0x000000060b057810 */ /* 0x000fe20007f9e0ff */
[----:B------:R-:W-:Y:S01]  /*05f0*/  VIADD R13, R22, 0x1 ;  /* 0x00000001160d7836 */ /* 0x000fe20000000000 */
[----:B------:R-:W-:Y:S01]  /*0600*/  @P6 SEL R5, R2, R9, !P5 ;  /* 0x0000000902056207 */ /* 0x000fe20006800000 */
[----:B------:R-:W-:-:S02]  /*0610*/  @P1 IMAD.MOV R13, RZ, RZ, R22 ;  /* 0x000000ffff0d1224 */ /* 0x000fc400078e0216 */
[--C-:B------:R-:W-:Y:S01]  /*0620*/  IMAD.X R8, RZ, RZ, R12.reuse, P4 ;  /* 0x000000ffff087224 */ /* 0x100fe200020e060c */
[----:B------:R-:W-:Y:S01]  /*0630*/  @P6 SEL R8, R3, R20, !P5 ;  /* 0x0000001403086207 */ /* 0x000fe20006800000 */
[----:B------:R-:W-:Y:S01]  /*0640*/  VIADD R15, R13, 0x1 ;  /* 0x000000010d0f7836 */ /* 0x000fe20000000000 */
[C---:B------:R-:W-:Y:S01]  /*0650*/  IADD3 R2, P5, PT, R11.reuse, 0x7, RZ ;  /* 0x000000070b027810 */ /* 0x040fe20007fbe0ff */
[----:B------:R-:W-:Y:S01]  /*0660*/  @P2 IMAD.MOV R15, RZ, RZ, R13 ;  /* 0x000000ffff0f2224 */ /* 0x000fe200078e020d */
[----:B------:R-:W-:Y:S02]  /*0670*/  ISETP.NE.AND P4, PT, R18, 0xa, PT ;  /* 0x0000000a1200780c */ /* 0x000fe40003f85270 */
[----:B------:R-:W-:Y:S01]  /*0680*/  IADD3 R9, P6, PT, R11, 0x8, RZ ;  /* 0x000000080b097810 */ /* 0x000fe20007fde0ff */
[--C-:B------:R-:W-:Y:S01]  /*0690*/  IMAD.X R3, RZ, RZ, R12.reuse, P5 ;  /* 0x000000ffff037224 */ /* 0x100fe200028e060c */
[----:B------:R-:W-:Y:S01]  /*06a0*/  ISETP.NE.AND P5, PT, R17, 0xa, PT ;  /* 0x0000000a1100780c */ /* 0x000fe20003fa5270 */
[----:B------:R-:W-:Y:S01]  /*06b0*/  VIADD R13, R15, 0x1 ;  /* 0x000000010f0d7836 */ /* 0x000fe20000000000 */
[----:B------:R-:W-:Y:S01]  /*06c0*/  @P1 SEL R9, R2, R5, !P0 ;  /* 0x0000000502091207 */ /* 0x000fe20004000000 */
[----:B------:R-:W-:Y:S01]  /*06d0*/  IMAD.X R18, RZ, RZ, R12, P6 ;  /* 0x000000ffff127224 */ /* 0x000fe200030e060c */
[----:B------:R-:W-:Y:S01]  /*06e0*/  @P1 SEL R18, R3, R8, !P0 ;  /* 0x0000000803121207 */ /* 0x000fe20004000000 */
[----:B------:R-:W-:Y:S01]  /*06f0*/  @P3 IMAD.MOV R13, RZ, RZ, R15 ;  /* 0x000000ffff0d3224 */ /* 0x000fe200078e020f */
[----:B------:R-:W-:-:S02]  /*0700*/  IADD3 R2, P0, PT, R11, 0x9, RZ ;  /* 0x000000090b027810 */ /* 0x000fc40007f1e0ff */
[----:B------:R-:W-:Y:S01]  /*0710*/  ISETP.NE.AND P1, PT, R16, 0xa, PT ;  /* 0x0000000a1000780c */ /* 0x000fe20003f25270 */
[----:B------:R-:W-:Y:S01]  /*0720*/  VIADD R15, R13, 0x1 ;  /* 0x000000010d0f7836 */ /* 0x000fe20000000000 */
[C---:B------:R-:W-:Y:S01]  /*0730*/  IADD3 R5, P6, PT, R11.reuse, 0xa, RZ ;  /* 0x0000000a0b057810 */ /* 0x040fe20007fde0ff */
[----:B------:R-:W-:Y:S01]  /*0740*/  @P4 IMAD.MOV R15, RZ, RZ, R13 ;  /* 0x000000ffff0f4224 */ /* 0x000fe200078e020d */
[----:B------:R-:W-:Y:S01]  /*0750*/  @P3 SEL R5, R2, R9, !P2 ;  /* 0x0000000902053207 */ /* 0x000fe20005000000 */
[--C-:B------:R-:W-:Y:S01]  /*0760*/  IMAD.X R3, RZ, RZ, R12.reuse, P0 ;  /* 0x000000ffff037224 */ /* 0x100fe200000e060c */
[----:B------:R-:W-:Y:S01]  /*0770*/  IADD3 R2, P0, PT, R11, 0xb, RZ ;  /* 0x0000000b0b027810 */ /* 0x000fe20007f1e0ff */
[--C-:B------:R-:W-:Y:S01]  /*0780*/  IMAD.X R8, RZ, RZ, R12.reuse, P6 ;  /* 0x000000ffff087224 */ /* 0x100fe200030e060c */
[----:B------:R-:W-:Y:S01]  /*0790*/  ISETP.NE.AND P6, PT, R10, 0xa, PT ;  /* 0x0000000a0a00780c */ /* 0x000fe20003fc5270 */
[----:B------:R-:W-:Y:S01]  /*07a0*/  VIADD R16, R15, 0x1 ;  /* 0x000000010f107836 */ /* 0x000fe20000000000 */
[----:B------:R-:W-:Y:S01]  /*07b0*/  @P3 SEL R8, R3, R18, !P2 ;  /* 0x0000001203083207 */ /* 0x000fe20005000000 */
[----:B------:R-:W-:Y:S01]  /*07c0*/  @P5 IMAD.MOV R16, RZ, RZ, R15 ;  /* 0x000000ffff105224 */ /* 0x000fe200078e020f */
[C---:B------:R-:W-:Y:S01]  /*07d0*/  IADD3 R13, P2, PT, R11.reuse, 0xc, RZ ;  /* 0x0000000c0b0d7810 */ /* 0x040fe20007f5e0ff */
[----:B------:R-:W-:Y:S01]  /*07e0*/  IMAD.X R3, RZ, RZ, R12, P0 ;  /* 0x000000ffff037224 */ /* 0x000fe200000e060c */
[----:B------:R-:W-:Y:S01]  /*07f0*/  @P5 SEL R13, R2, R5, !P4 ;  /* 0x00000005020d5207 */ /* 0x000fe20006000000 */
[----:B------:R-:W-:Y:S01]  /*0800*/  VIADD R9, R16, 0x1 ;  /* 0x0000000110097836 */ /* 0x000fe20000000000 */
[----:B------:R-:W-:Y:S01]  /*0810*/  IADD3 R2, P0, PT, R11, 0xf, RZ ;  /* 0x0000000f0b027810 */ /* 0x000fe20007f1e0ff */
[----:B------:R-:W-:Y:S01]  /*0820*/  @P1 IMAD.MOV R9, RZ, RZ, R16 ;  /* 0x000000ffff091224 */ /* 0x000fe200078e0210 */
[----:B------:R-:W-:Y:S01]  /*0830*/  LOP3.LUT R10, R4, 0xfffffff0, RZ, 0xc0, !PT ;  /* 0xfffffff0040a7812 */ /* 0x000fe200078ec0ff */
[--C-:B------:R-:W-:Y:S01]  /*0840*/  IMAD.X R16, RZ, RZ, R12.reuse, P2 ;  /* 0x000000ffff107224 */ /* 0x100fe200010e060c */
[----:B------:R-:W-:Y:S01]  /*0850*/  @P5 SEL R16, R3, R8, !P4 ;  /* 0x0000000803105207 */ /* 0x000fe20006000000 */
[----:B------:R-:W-:Y:S01]  /*0860*/  VIADD R15, R9, 0x1 ;  /* 0x00000001090f7836 */ /* 0x000fe20000000000 */
[C---:B------:R-:W-:Y:S01]  /*0870*/  IADD3 R8, P5, PT, R11.reuse, 0xd, RZ ;  /* 0x0000000d0b087810 */ /* 0x040fe20007fbe0ff */
[----:B------:R-:W-:Y:S01]  /*0880*/  @P6 IMAD.MOV R15, RZ, RZ, R9 ;  /* 0x000000ffff0f6224 */ /* 0x000fe200078e0209 */
[C---:B------:R-:W-:Y:S01]  /*0890*/  IADD3 R3, P4, PT, R11.reuse, 0xe, RZ ;  /* 0x0000000e0b037810 */ /* 0x040fe20007f9e0ff */
[--C-:B------:R-:W-:Y:S01]  /*08a0*/  IMAD.X R5, RZ, RZ, R12.reuse, P0 ;  /* 0x000000ffff057224 */ /* 0x100fe200000e060c */
[----:B------:R-:W-:Y:S01]  /*08b0*/  ISETP.NE.AND P2, PT, R14, 0xa, PT ;  /* 0x0000000a0e00780c */ /* 0x000fe20003f45270 */
[--C-:B------:R-:W-:Y:S01]  /*08c0*/  IMAD.X R9, RZ, RZ, R12.reuse, P5 ;  /* 0x000000ffff097224 */ /* 0x100fe200028e060c */
[----:B------:R-:W-:Y:S01]  /*08d0*/  IADD3 R11, P5, PT, R11, 0x10, RZ ;  /* 0x000000100b0b7810 */ /* 0x000fe20007fbe0ff */
[--C-:B------:R-:W-:Y:S01]  /*08e0*/  IMAD.X R14, RZ, RZ, R12.reuse, P4 ;  /* 0x000000ffff0e7224 */ /* 0x100fe200020e060c */
[----:B------:R-:W-:Y:S01]  /*08f0*/  ISETP.NE.AND P3, PT, R21, 0xa, PT ;  /* 0x0000000a1500780c */ /* 0x000fe20003f65270 */
[----:B------:R-:W-:Y:S01]  /*0900*/  VIADD R17, R15, 0x1 ;  /* 0x000000010f117836 */ /* 0x000fe20000000000 */
[----:B------:R-:W-:Y:S01]  /*0910*/  ISETP.NE.U32.AND P0, PT, R11, R10, PT ;  /* 0x0000000a0b00720c */ /* 0x000fe20003f05070 */
[----:B------:R-:W-:Y:S01]  /*0920*/  IMAD.X R12, RZ, RZ, R12, P5 ;  /* 0x000000ffff0c7224 */ /* 0x000fe200028e060c */
[----:B------:R-:W-:-:S02]  /*0930*/  @P6 SEL R3, R8, R13, !P1 ;  /* 0x0000000d08036207 */ /* 0x000fc40004800000 */
[----:B------:R-:W-:Y:S02]  /*0940*/  @P6 SEL R14, R9, R16, !P1 ;  /* 0x00000010090e6207 */ /* 0x000fe40004800000 */
[----:B------:R-:W-:Y:S01]  /*0950*/  ISETP.NE.AND.EX P0, PT, R12, RZ, PT, P0 ;  /* 0x000000ff0c00720c */ /* 0x000fe20003f05300 */
[----:B------:R-:W-:Y:S01]  /*0960*/  @P2 IMAD.MOV R17, RZ, RZ, R15 ;  /* 0x000000ffff112224 */ /* 0x000fe200078e020f */
[----:B------:R-:W-:Y:S02]  /*0970*/  SEL R2, R2, R3, !P2 ;  /* 0x0000000302027207 */ /* 0x000fe40005000000 */
[----:B------:R-:W-:Y:S01]  /*0980*/  SEL R5, R5, R14, !P2 ;  /* 0x0000000e05057207 */ /* 0x000fe20005000000 */
[----:B------:R-:W-:Y:S01]  /*0990*/  VIADD R8, R17, 0x1 ;  /* 0x0000000111087836 */ /* 0x000fe20000000000 */
[----:B------:R-:W-:Y:S01]  /*09a0*/  SEL R9, R11, R2, !P3 ;  /* 0x000000020b097207 */ /* 0x000fe20005800000 */
[----:B------:R-:W-:Y:S01]  /*09b0*/  @P3 IMAD.MOV R8, RZ, RZ, R17 ;  /* 0x000000ffff083224 */ /* 0x000fe200078e0211 */
[----:B------:R-:W-:-:S05]  /*09c0*/  SEL R5, R12, R5, !P3 ;  /* 0x000000050c057207 */ /* 0x000fca0005800000 */
[----:B------:R-:W-:Y:S05]  /*09d0*/  @P0 BRA `(.L_x_22) ;  /* 0xfffffff800200947 */ /* 0x000fea000383ffff */
[----:B------:R-:W-:Y:S05]  /*09e0*/  BSYNC.RECONVERGENT B2 ;  /* 0x0000000000027941 */ /* 0x000fea0003800200 */
.L_x_21:
[----:B------:R-:W-:-:S07]  /*09f0*/  IMAD.MOV.U32 R12, RZ, RZ, RZ ;  /* 0x000000ffff0c7224 */ /* 0x000fce00078e00ff */
.L_x_20:
[----:B------:R-:W-:Y:S05]  /*0a00*/  BSYNC.RECONVERGENT B1 ;  /* 0x0000000000017941 */ /* 0x000fea0003800200 */
.L_x_19:
[----:B------:R-:W-:-:S04]  /*0a10*/  LOP3.LUT R2, R4, 0xf, RZ, 0xc0, !PT ;  /* 0x0000000f04027812 */ /* 0x000fc800078ec0ff */
[----:B------:R-:W-:-:S04]  /*0a20*/  ISETP.NE.U32.AND P0, PT, R2, RZ, PT ;  /* 0x000000ff0200720c */ /* 0x000fc80003f05070 */
[----:B------:R-:W-:-:S13]  /*0a30*/  ISETP.NE.AND.EX P0, PT, RZ, RZ, PT, P0 ;  /* 0x000000ffff00720c */ /* 0x000fda0003f05300 */
[----:B------:R-:W-:Y:S05]  /*0a40*/  @!P0 BRA `(.L_x_18) ;  /* 0x00000008000c8947 */ /* 0x000fea0003800000 */
[----:B------:R-:W-:Y:S01]  /*0a50*/  ISETP.GE.U32.AND P1, PT, R2, 0x8, PT ;  /* 0x000000080200780c */ /* 0x000fe20003f26070 */
[----:B------:R-:W-:Y:S01]  /*0a60*/  BSSY.RECONVERGENT B1, `(.L_x_23) ;  /* 0x0000043000017945 */ /* 0x000fe20003800200 */
[----:B------:R-:W-:Y:S02]  /*0a70*/  LOP3.LUT R19, R4, 0x7, RZ, 0xc0, !PT ;  /* 0x0000000704137812 */ /* 0x000fe400078ec0ff */
[----:B------:R-:W-:Y:S02]  /*0a80*/  ISETP.GE.U32.AND.EX P1, PT, RZ, RZ, PT, P1 ;  /* 0x000000ffff00720c */ /* 0x000fe40003f26110 */
[----:B------:R-:W-:-:S04]  /*0a90*/  ISETP.NE.U32.AND P0, PT, R19, RZ, PT ;  /* 0x000000ff1300720c */ /* 0x000fc80003f05070 */
[----:B------:R-:W-:-:S07]  /*0aa0*/  ISETP.NE.AND.EX P0, PT, RZ, RZ, PT, P0 ;  /* 0x000000ffff00720c */ /* 0x000fce0003f05300 */
[----:B------:R-:W-:Y:S06]  /*0ab0*/  @!P1 BRA `(.L_x_24) ;  /* 0x0000000000f49947 */ /* 0x000fec0003800000 */
[----:B------:R-:W0:Y:S02]  /*0ac0*/  LDCU.64 UR4, c[0x0][0x380] ;  /* 0x00007000ff0477ac */ /* 0x000e240008000a00 */
[----:B0-----:R-:W-:-:S04]  /*0ad0*/  IADD3 R2, P1, PT, R10, UR4, RZ ;  /* 0x000000040a027c10 */ /* 0x001fc8000ff3e0ff */
        /* <DEDUP_REMOVED lines=8> */
[----:B------:R0:W5:Y:S01]  /*0b60*/  LDG.E.U8 R11, desc[UR6][R2.64+0x7] ;  /* 0x00000706020b7981 */ /* 0x000162000c1e1100 */
[----:B--2---:R-:W-:-:S02]  /*0b70*/  ISETP.NE.AND P5, PT, R20, 0xa, PT ;  /* 0x0000000a1400780c */ /* 0x004fc40003fa5270 */
[----:B---3--:R-:W-:Y:S02]  /*0b80*/  ISETP.NE.AND P4, PT, R15, 0xa, PT ;  /* 0x0000000a0f00780c */ /* 0x008fe40003f85270 */
[----:B------:R-:W-:Y:S02]  /*0b90*/  IADD3 R20, P1, PT, R10, 0x1, RZ ;  /* 0x000000010a147810 */ /* 0x000fe40007f3e0ff */
[----:B----4-:R-:W-:Y:S01]  /*0ba0*/  ISETP.NE.AND P3, PT, R16, 0xa, PT ;  /* 0x0000000a1000780c */ /* 0x010fe20003f65270 */
[----:B------:R-:W-:Y:S01]  /*0bb0*/  VIADD R15, R8, 0x1 ;  /* 0x00000001080f7836 */ /* 0x000fe20000000000 */
[----:B-----5:R-:W-:-:S05]  /*0bc0*/  ISETP.NE.AND P2, PT, R17, 0xa, PT ;  /* 0x0000000a1100780c */ /* 0x020fca0003f45270 */
[----:B------:R-:W-:Y:S01]  /*0bd0*/  @P5 IMAD.MOV R15, RZ, RZ, R8 ;  /* 0x000000ffff0f5224 */ /* 0x000fe200078e0208 */
[----:B------:R-:W-:Y:S01]  /*0be0*/  IADD3 R17, P6, PT, R10, 0x2, RZ ;  /* 0x000000020a117810 */ /* 0x000fe20007fde0ff */
[--C-:B0-----:R-:W-:Y:S02]  /*0bf0*/  IMAD.X R2, RZ, RZ, R12.reuse, P1 ;  /* 0x000000ffff027224 */ /* 0x101fe400008e060c */
[----:B------:R-:W-:Y:S01]  /*0c00*/  VIADD R8, R15, 0x1 ;  /* 0x000000010f087836 */ /* 0x000fe20000000000 */
[----:B------:R-:W-:Y:S01]  /*0c10*/  @P4 SEL R17, R20, R9, !P5 ;  /* 0x0000000914114207 */ /* 0x000fe20006800000 */
[----:B------:R-:W-:Y:S02]  /*0c20*/  @P4 IMAD.MOV R8, RZ, RZ, R15 ;  /* 0x000000ffff084224 */ /* 0x000fe400078e020f */
[----:B------:R-:W-:Y:S01]  /*0c30*/  IMAD.X R16, RZ, RZ, R12, P6 ;  /* 0x000000ffff107224 */ /* 0x000fe200030e060c */
[----:B------:R-:W-:Y:S02]  /*0c40*/  @P4 SEL R16, R2, R5, !P5 ;  /* 0x0000000502104207 */ /* 0x000fe40006800000 */
[----:B------:R-:W-:Y:S01]  /*0c50*/  IADD3 R2, P5, PT, R10, 0x3, RZ ;  /* 0x000000030a027810 */ /* 0x000fe20007fbe0ff */
[----:B------:R-:W-:Y:S01]  /*0c60*/  VIADD R15, R8, 0x1 ;  /* 0x00000001080f7836 */ /* 0x000fe20000000000 */
[----:B------:R-:W-:Y:S01]  /*0c70*/  ISETP.NE.AND P4, PT, R14, 0xa, PT ;  /* 0x0000000a0e00780c */ /* 0x000fe20003f85270 */
[----:B------:R-:W-:Y:S01]  /*0c80*/  @P3 IMAD.MOV R15, RZ, RZ, R8 ;  /* 0x000000ffff0f3224 */ /* 0x000fe200078e0208 */
[----:B------:R-:W-:Y:S01]  /*0c90*/  ISETP.NE.AND P1, PT, R18, 0xa, PT ;  /* 0x0000000a1200780c */ /* 0x000fe20003f25270 */
[----:B------:R-:W-:Y:S01]  /*0ca0*/  IMAD.X R3, RZ, RZ, R12, P5 ;  /* 0x000000ffff037224 */ /* 0x000fe200028e060c */
[----:B------:R-:W-:Y:S01]  /*0cb0*/  IADD3 R8, P6, PT, R10, 0x4, RZ ;  /* 0x000000040a087810 */ /* 0x000fe20007fde0ff */
[----:B------:R-:W-:Y:S01]  /*0cc0*/  VIADD R9, R15, 0x1 ;  /* 0x000000010f097836 */ /* 0x000fe20000000000 */
[----:B------:R-:W-:-:S03]  /*0cd0*/  @P2 SEL R8, R2, R17, !P3 ;  /* 0x0000001102082207 */ /* 0x000fc60005800000 */
[--C-:B------:R-:W-:Y:S01]  /*0ce0*/  IMAD.X R14, RZ, RZ, R12.reuse, P6 ;  /* 0x000000ffff0e7224 */ /* 0x100fe200030e060c */
[----:B------:R-:W-:Y:S01]  /*0cf0*/  @P2 SEL R14, R3, R16, !P3 ;  /* 0x00000010030e2207 */ /* 0x000fe20005800000 */
[----:B------:R-:W-:Y:S01]  /*0d00*/  @P2 IMAD.MOV R9, RZ, RZ, R15 ;  /* 0x000000ffff092224 */ /* 0x000fe200078e020f */
[C---:B------:R-:W-:Y:S02]  /*0d10*/  IADD3 R3, P3, PT, R10.reuse, 0x5, RZ ;  /* 0x000000050a037810 */ /* 0x040fe40007f7e0ff */
[----:B------:R-:W-:Y:S02]  /*0d20*/  IADD3 R2, P5, PT, R10, 0x6, RZ ;  /* 0x000000060a027810 */ /* 0x000fe40007fbe0ff */
[----:B------:R-:W-:Y:S01]  /*0d30*/  ISETP.NE.AND P2, PT, R13, 0xa, PT ;  /* 0x0000000a0d00780c */ /* 0x000fe20003f45270 */
[----:B------:R-:W-:Y:S01]  /*0d40*/  VIADD R5, R9, 0x1 ;  /* 0x0000000109057836 */ /* 0x000fe20000000000 */
[----:B------:R-:W-:Y:S01]  /*0d50*/  @P4 SEL R2, R3, R8, !P1 ;  /* 0x0000000803024207 */ /* 0x000fe20004800000 */
[----:B------:R-:W-:-:S02]  /*0d60*/  IMAD.X R3, RZ, RZ, R12, P3 ;  /* 0x000000ffff037224 */ /* 0x000fc400018e060c */
[----:B------:R-:W-:Y:S02]  /*0d70*/  @P1 IMAD.MOV R5, RZ, RZ, R9 ;  /* 0x000000ffff051224 */ /* 0x000fe400078e0209 */
[--C-:B------:R-:W-:Y:S01]  /*0d80*/  IMAD.X R8, RZ, RZ, R12.reuse, P5 ;  /* 0x000000ffff087224 */ /* 0x100fe200028e060c */
[C---:B------:R-:W-:Y:S02]  /*0d90*/  IADD3 R9, P5, PT, R10.reuse, 0x7, RZ ;  /* 0x000000070a097810 */ /* 0x040fe40007fbe0ff */
[----:B------:R-:W-:Y:S01]  /*0da0*/  ISETP.NE.AND P3, PT, R11, 0xa, PT ;  /* 0x0000000a0b00780c */ /* 0x000fe20003f65270 */
[----:B------:R-:W-:Y:S01]  /*0db0*/  VIADD R13, R5, 0x1 ;  /* 0x00000001050d7836 */ /* 0x000fe20000000000 */
[----:B------:R-:W-:Y:S01]  /*0dc0*/  @P4 SEL R8, R3, R14, !P1 ;  /* 0x0000000e03084207 */ /* 0x000fe20004800000 */
[----:B------:R-:W-:Y:S01]  /*0dd0*/  @P4 IMAD.MOV R13, RZ, RZ, R5 ;  /* 0x000000ffff0d4224 */ /* 0x000fe200078e0205 */
[----:B------:R-:W-:Y:S01]  /*0de0*/  IADD3 R10, P1, PT, R10, 0x8, RZ ;  /* 0x000000080a0a7810 */ /* 0x000fe20007f3e0ff */
[----:B------:R-:W-:-:S02]  /*0df0*/  IMAD.X R5, RZ, RZ, R12, P5 ;  /* 0x000000ffff057224 */ /* 0x000fc400028e060c */
[----:B------:R-:W-:Y:S01]  /*0e00*/  VIADD R11, R13, 0x1 ;  /* 0x000000010d0b7836 */ /* 0x000fe20000000000 */
[----:B------:R-:W-:Y:S01]  /*0e10*/  SEL R9, R9, R2, !P2 ;  /* 0x0000000209097207 */ /* 0x000fe20005000000 */
[----:B------:R-:W-:Y:S01]  /*0e20*/  @P2 IMAD.MOV R11, RZ, RZ, R13 ;  /* 0x000000ffff0b2224 */ /* 0x000fe200078e020d */
[----:B------:R-:W-:Y:S01]  /*0e30*/  SEL R5, R5, R8, !P2 ;  /* 0x0000000805057207 */ /* 0x000fe20005000000 */
[----:B------:R-:W-:Y:S01]  /*0e40*/  IMAD.X R12, RZ, RZ, R12, P1 ;  /* 0x000000ffff0c7224 */ /* 0x000fe200008e060c */
[----:B------:R-:W-:Y:S01]  /*0e50*/  SEL R9, R10, R9, !P3 ;  /* 0x000000090a097207 */ /* 0x000fe20005800000 */
[----:B------:R-:W-:Y:S02]  /*0e60*/  VIADD R8, R11, 0x1 ;  /* 0x000000010b087836 */ /* 0x000fe40000000000 */
[----:B------:R-:W-:Y:S01]  /*0e70*/  @P3 IMAD.MOV R8, RZ, RZ, R11 ;  /* 0x000000ffff083224 */ /* 0x000fe200078e020b */
[----:B------:R-:W-:-:S07]  /*0e80*/  SEL R5, R12, R5, !P3 ;  /* 0x000000050c057207 */ /* 0x000fce0005800000 */
.L_x_24:
[----:B------:R-:W-:Y:S05]  /*0e90*/  BSYNC.RECONVERGENT B1 ;  /* 0x0000000000017941 */ /* 0x000fea0003800200 */
.L_x_23:
        /* <DEDUP_REMOVED lines=14> */
[----:B------:R0:W5:Y:S01]  /*0f80*/  LDG.E.U8 R15, desc[UR6][R2.64+0x3] ;  /* 0x00000306020f7981 */ /* 0x000162000c1e1100 */
[----:B--2---:R-:W-:-:S02]  /*0f90*/  ISETP.NE.AND P2, PT, R14, 0xa, PT ;  /* 0x0000000a0e00780c */ /* 0x004fc40003f45270 */
[----:B------:R-:W-:Y:S02]  /*0fa0*/  IADD3 R14, P4, PT, R10, 0x1, RZ ;  /* 0x000000010a0e7810 */ /* 0x000fe40007f9e0ff */
[----:B---3--:R-:W-:Y:S01]  /*0fb0*/  ISETP.NE.AND P3, PT, R11, 0xa, PT ;  /* 0x0000000a0b00780c */ /* 0x008fe20003f65270 */
[----:B------:R-:W-:Y:S02]  /*0fc0*/  VIADD R11, R8, 0x1 ;  /* 0x00000001080b7836 */ /* 0x000fe40000000000 */
[----:B0-----:R-:W-:Y:S01]  /*0fd0*/  IMAD.X R2, RZ, RZ, R12, P4 ;  /* 0x000000ffff027224 */ /* 0x001fe200020e060c */
[----:B----4-:R-:W-:Y:S02]  /*0fe0*/  ISETP.NE.AND P1, PT, R13, 0xa, PT ;  /* 0x0000000a0d00780c */ /* 0x010fe40003f25270 */
[----:B------:R-:W-:-:S03]  /*0ff0*/  IADD3 R13, P5, PT, R10, 0x2, RZ ;  /* 0x000000020a0d7810 */ /* 0x000fc60007fbe0ff */
[----:B------:R-:W-:Y:S02]  /*1000*/  @P2 IMAD.MOV R11, RZ, RZ, R8 ;  /* 0x000000ffff0b2224 */ /* 0x000fe400078e0208 */
[--C-:B------:R-:W-:Y:S01]  /*1010*/  IMAD.X R3, RZ, RZ, R12.reuse, P5 ;  /* 0x000000ffff037224 */ /* 0x100fe200028e060c */
[----:B-----5:R-:W-:Y:S01]  /*1020*/  ISETP.NE.AND P5, PT, R15, 0xa, PT ;  /* 0x0000000a0f00780c */ /* 0x020fe20003fa5270 */
[----:B------:R-:W-:Y:S01]  /*1030*/  VIADD R8, R11, 0x1 ;  /* 0x000000010b087836 */ /* 0x000fe20000000000 */
[----:B------:R-:W-:Y:S01]  /*1040*/  @P3 SEL R13, R14, R9, !P2 ;  /* 0x000000090e0d3207 */ /* 0x000fe20005000000 */
[----:B------:R-:W-:Y:S01]  /*1050*/  @P3 IMAD.MOV R8, RZ, RZ, R11 ;  /* 0x000000ffff083224 */ /* 0x000fe200078e020b */
[----:B------:R-:W-:Y:S02]  /*1060*/  IADD3 R14, P4, PT, R10, 0x3, RZ ;  /* 0x000000030a0e7810 */ /* 0x000fe40007f9e0ff */
[----:B------:R-:W-:Y:S01]  /*1070*/  @P3 SEL R3, R2, R5, !P2 ;  /* 0x0000000502033207 */ /* 0x000fe20005000000 */
[----:B------:R-:W-:Y:S01]  /*1080*/  VIADD R11, R8, 0x1 ;  /* 0x00000001080b7836 */ /* 0x000fe20000000000 */
[----:B------:R-:W-:Y:S01]  /*1090*/  IADD3 R10, P2, PT, R10, 0x4, RZ ;  /* 0x000000040a0a7810 */ /* 0x000fe20007f5e0ff */
[----:B------:R-:W-:Y:S01]  /*10a0*/  IMAD.X R2, RZ, RZ, R12, P4 ;  /* 0x000000ffff027224 */ /* 0x000fe200020e060c */
[----:B------:R-:W-:Y:S01]  /*10b0*/  SEL R13, R14, R13, !P1 ;  /* 0x0000000d0e0d7207 */ /* 0x000fe20004800000 */
[----:B------:R-:W-:-:S02]  /*10c0*/  @P1 IMAD.MOV R11, RZ, RZ, R8 ;  /* 0x000000ffff0b1224 */ /* 0x000fc400078e0208 */
[----:B------:R-:W-:Y:S01]  /*10d0*/  IMAD.X R12, RZ, RZ, R12, P2 ;  /* 0x000000ffff0c7224 */ /* 0x000fe200010e060c */
[----:B------:R-:W-:Y:S01]  /*10e0*/  SEL R3, R2, R3, !P1 ;  /* 0x0000000302037207 */ /* 0x000fe20004800000 */
[----:B------:R-:W-:Y:S01]  /*10f0*/  VIADD R8, R11, 0x1 ;  /* 0x000000010b087836 */ /* 0x000fe20000000000 */
[----:B------:R-:W-:Y:S01]  /*1100*/  SEL R9, R10, R13, !P5 ;  /* 0x0000000d0a097207 */ /* 0x000fe20006800000 */
[----:B------:R-:W-:Y:S01]  /*1110*/  @P5 IMAD.MOV R8, RZ, RZ, R11 ;  /* 0x000000ffff085224 */ /* 0x000fe200078e020b */
[----:B------:R-:W-:-:S07]  /*1120*/  SEL R5, R12, R3, !P5 ;  /* 0x000000030c057207 */ /* 0x000fce0006800000 */
.L_x_26:
[----:B------:R-:W-:Y:S05]  /*1130*/  BSYNC.RECONVERGENT B1 ;  /* 0x0000000000017941 */ /* 0x000fea0003800200 */
.L_x_25:
[----:B------:R-:W-:Y:S05]  /*1140*/  @!P0 BRA `(.L_x_18) ;  /* 0x00000000004c8947 */ /* 0x000fea0003800000 */
[----:B------:R-:W-:Y:S02]  /*1150*/  IMAD.MOV.U32 R13, RZ, RZ, RZ ;  /* 0x000000ffff0d7224 */ /* 0x000fe400078e00ff */
[----:B------:R-:W-:-:S07]  /*1160*/  IMAD.MOV.U32 R14, RZ, RZ, RZ ;  /* 0x000000ffff0e7224 */ /* 0x000fce00078e00ff */
.L_x_27:
[----:B------:R-:W0:Y:S02]  /*1170*/  LDCU.64 UR4, c[0x0][0x380] ;  /* 0x00007000ff0477ac */ /* 0x000e240008000a00 */
[----:B0-----:R-:W-:-:S04]  /*1180*/  IADD3 R2, P0, PT, R10, UR4, RZ ;  /* 0x000000040a027c10 */ /* 0x001fc8000ff1e0ff */
[----:B------:R-:W-:-:S05]  /*1190*/  IADD3.X R3, PT, PT, R12, UR5, RZ, P0, !PT ;  /* 0x000000050c037c10 */ /* 0x000fca00087fe4ff */
[----:B------:R-:W2:Y:S01]  /*11a0*/  LDG.E.U8 R2, desc[UR6][R2.64] ;  /* 0x0000000602027981 */ /* 0x000ea2000c1e1100 */
[----:B------:R-:W-:Y:S01]  /*11b0*/  IADD3 R13, P0, PT, R13, 0x1, RZ ;  /* 0x000000010d0d7810 */ /* 0x000fe20007f1e0ff */
[----:B------:R-:W-:Y:S01]  /*11c0*/  VIADD R11, R8, 0x1 ;  /* 0x00000001080b7836 */ /* 0x000fe20000000000 */
[----:B------:R-:W-:-:S03]  /*11d0*/  IADD3 R10, P2, PT, R10, 0x1, RZ ;  /* 0x000000010a0a7810 */ /* 0x000fc60007f5e0ff */
[----:B------:R-:W-:Y:S01]  /*11e0*/  IMAD.X R14, RZ, RZ, R14, P0 ;  /* 0x000000ffff0e7224 */ /* 0x000fe200000e060e */
[----:B------:R-:W-:Y:S01]  /*11f0*/  ISETP.NE.U32.AND P0, PT, R13, R4, PT ;  /* 0x000000040d00720c */ /* 0x000fe20003f05070 */
[----:B------:R-:W-:-:S03]  /*1200*/  IMAD.X R12, RZ, RZ, R12, P2 ;  /* 0x000000ffff0c7224 */ /* 0x000fc600010e060c */
[----:B------:R-:W-:Y:S02]  /*1210*/  ISETP.NE.AND.EX P0, PT, R14, RZ, PT, P0 ;  /* 0x000000ff0e00720c */ /* 0x000fe40003f05300 */
[----:B--2---:R-:W-:-:S04]  /*1220*/  ISETP.NE.AND P1, PT, R2, 0xa, PT ;  /* 0x0000000a0200780c */ /* 0x004fc80003f25270 */
[----:B------:R-:W-:Y:S02]  /*1230*/  SEL R9, R10, R9, !P1 ;  /* 0x000000090a097207 */ /* 0x000fe40004800000 */
[----:B------:R-:W-:-:S07]  /*1240*/  SEL R5, R12, R5, !P1 ;  /* 0x000000050c057207 */ /* 0x000fce0004800000 */
[----:B------:R-:W-:-:S04]  /*1250*/  @P1 IMAD.MOV R11, RZ, RZ, R8 ;  /* 0x000000ffff0b1224 */ /* 0x000fc800078e0208 */
[----:B------:R-:W-:Y:S01]  /*1260*/  IMAD.MOV.U32 R8, RZ, RZ, R11 ;  /* 0x000000ffff087224 */ /* 0x000fe200078e000b */
[----:B------:R-:W-:Y:S06]  /*1270*/  @P0 BRA `(.L_x_27) ;  /* 0xfffffffc00bc0947 */ /* 0x000fec000383ffff */
.L_x_18:
[----:B------:R-:W-:Y:S05]  /*1280*/  BSYNC.RECONVERGENT B0 ;  /* 0x0000000000007941 */ /* 0x000fea0003800200 */
.L_x_17:
[----:B------:R-:W0:Y:S02]  /*1290*/  LDCU.64 UR4, c[0x0][0x398] ;  /* 0x00007300ff0477ac */ /* 0x000e240008000a00 */
[----:B0-----:R-:W-:-:S04]  /*12a0*/  UIADD3 UR9, UP0, UPT, UR12, -UR4, URZ ;  /* 0x800000040c097290 */ /* 0x001fc8000ff1e0ff */
[----:B------:R-:W-:Y:S02]  /*12b0*/  UIADD3.X UR10, UPT, UPT, UR13, ~UR5, URZ, UP0, !UPT ;  /* 0x800000050d0a7290 */ /* 0x000fe400087fe4ff */
[----:B------:R-:W-:-:S04]  /*12c0*/  ISETP.LE.U32.AND P0, PT, R0, UR9, PT ;  /* 0x0000000900007c0c */ /* 0x000fc8000bf03070 */
[----:B------:R-:W-:-:S05]  /*12d0*/  IMAD.U32 R3, RZ, RZ, UR10 ;  /* 0x0000000aff037e24 */ /* 0x000fca000f8e00ff */
[----:B------:R-:W-:-:S13]  /*12e0*/  ISETP.GE.U32.AND.EX P0, PT, R3, R6, PT, P0 ;  /* 0x000000060300720c */ /* 0x000fda0003f06100 */
[----:B------:R-:W-:Y:S05]  /*12f0*/  @!P0 EXIT ;  /* 0x000000000000894d */ /* 0x000fea0003800000 */
[----:B------:R-:W-:-:S04]  /*1300*/  UISETP.NE.U32.AND UP0, UPT, UR4, URZ, UPT ;  /* 0x000000ff0400728c */ /* 0x000fc8000bf05070 */
[----:B------:R-:W-:-:S09]  /*1310*/  UISETP.NE.AND.EX UP0, UPT, UR5, URZ, UPT, UP0 ;  /* 0x000000ff0500728c */ /* 0x000fd2000bf05300 */
[----:B------:R-:W-:Y:S05]  /*1320*/  BRA.U UP0, `(.L_x_28) ;  /* 0x0000000d00bc7547 */ /* 0x000fea000b800000 */
[----:B------:R-:W-:Y:S01]  /*1330*/  IADD3 R2, P0, PT, R0, -0x1, RZ ;  /* 0xffffffff00027810 */ /* 0x000fe20007f1e0ff */
[----:B------:R-:W-:Y:S01]  /*1340*/  UMOV UR4, URZ ;  /* 0x000000ff00047c82 */ /* 0x000fe20008000000 */
[----:B------:R-:W-:Y:S02]  /*1350*/  UMOV UR5, URZ ;  /* 0x000000ff00057c82 */ /* 0x000fe40008000000 */
[----:B------:R-:W-:-:S09]  /*1360*/  IADD3.X R3, PT, PT, R6, -0x1, RZ, P0, !PT ;  /* 0xffffffff06037810 */ /* 0x000fd200007fe4ff */
.L_x_38:
[----:B------:R-:W-:Y:S01]  /*1370*/  ISETP.GT.U32.AND P0, PT, R0, R9, PT ;  /* 0x000000090000720c */ /* 0x000fe20003f04070 */
[----:B------:R-:W0:Y:S01]  /*1380*/  LDCU.64 UR12, c[0x0][0x380] ;  /* 0x00007000ff0c77ac */ /* 0x000e220008000a00 */
[----:B------:R-:W-:Y:S02]  /*1390*/  BSSY.RECONVERGENT B0, `(.L_x_29) ;  /* 0x00000cf000007945 */ /* 0x000fe40003800200 */
[----:B------:R-:W-:-:S13]  /*13a0*/  ISETP.GT.U32.AND.EX P0, PT, R6, R5, PT, P0 ;  /* 0x000000050600720c */ /* 0x000fda0003f04100 */
[----:B------:R-:W-:Y:S05]  /*13b0*/  @!P0 BRA `(.L_x_30) ;  /* 0x0000000c00308947 */ /* 0x000fea0003800000 */
[C---:B------:R-:W-:Y:S01]  /*13c0*/  IMAD.WIDE.U32 R12, R7.reuse, UR4, R2 ;  /* 0x00000004070c7c25 */ /* 0x040fe2000f8e0002 */
[----:B------:R-:W-:Y:S01]  /*13d0*/  IADD3 R11, P2, PT, R0, -R9, RZ ;  /* 0x80000009000b7210 */ /* 0x000fe20007f5e0ff */
[----:B------:R-:W-:Y:S02]  /*13e0*/  BSSY.RECONVERGENT B1, `(.L_x_31) ;  /* 0x0000059000017945 */ /* 0x000fe40003800200 */
[----:B------:R-:W-:Y:S01]  /*13f0*/  IMAD R4, R7, UR5, RZ ;  /* 0x0000000507047c24 */ /* 0x000fe2000f8e02ff */
[----:B------:R-:W-:Y:S02]  /*1400*/  IADD3 R10, P0, PT, -R9, R12, RZ ;  /* 0x0000000c090a7210 */ /* 0x000fe40007f1e1ff */
[----:B------:R-:W-:Y:S02]  /*1410*/  LOP3.LUT R25, R11, 0xf, RZ, 0xc0, !PT ;  /* 0x0000000f0b197812 */ /* 0x000fe400078ec0ff */
[----:B------:R-:W-:Y:S02]  /*1420*/  IADD3.X R12, PT, PT, ~R5, R13, R4, P0, !PT ;  /* 0x0000000d050c7210 */ /* 0x000fe400007fe504 */
[----:B------:R-:W-:Y:S01]  /*1430*/  ISETP.GE.U32.AND P1, PT, R10, 0xf, PT ;  /* 0x0000000f0a00780c */ /* 0x000fe20003f26070 */
[----:B------:R-:W-:Y:S01]  /*1440*/  IMAD.MOV.U32 R10, RZ, RZ, R5 ;  /* 0x000000ffff0a7224 */ /* 0x000fe200078e0005 */
[----:B------:R-:W-:-:S02]  /*1450*/  ISETP.NE.U32.AND P0, PT, R25, RZ, PT ;  /* 0x000000ff1900720c */ /* 0x000fc40003f05070 */
[----:B------:R-:W-:Y:S01]  /*1460*/  ISETP.GE.U32.AND.EX P1, PT, R12, RZ, PT, P1 ;  /* 0x000000ff0c00720c */ /* 0x000fe20003f26110 */
[----:B------:R-:W-:Y:S01]  /*1470*/  IMAD.MOV.U32 R12, RZ, RZ, R9 ;  /* 0x000000ffff0c7224 */ /* 0x000fe200078e0009 */
[----:B------:R-:W-:-:S11]  /*1480*/  ISETP.NE.AND.EX P0, PT, RZ, RZ, PT, P0 ;  /* 0x000000ffff00720c */ /* 0x000fd60003f05300 */
[----:B------:R-:W-:Y:S05]  /*1490*/  @!P1 BRA `(.L_x_32) ;  /* 0x0000000400349947 */ /* 0x000fea0003800000 */
[----:B------:R-:W-:Y:S01]  /*14a0*/  IMAD.MOV.U32 R12, RZ, RZ, R9 ;  /* 0x000000ffff0c7224 */ /* 0x000fe200078e0009 */
[----:B------:R-:W-:Y:S01]  /*14b0*/  LOP3.LUT R27, R11, 0xfffffff0, RZ, 0xc0, !PT ;  /* 0xfffffff00b1b7812 */ /* 0x000fe200078ec0ff */
[--C-:B------:R-:W-:Y:S02]  /*14c0*/  IMAD.X R26, R6, 0x1, ~R5.reuse, P2 ;  /* 0x00000001061a7824 */ /* 0x100fe400010e0e05 */
[----:B------:R-:W-:-:S07]  /*14d0*/  IMAD.MOV.U32 R10, RZ, RZ, R5 ;  /* 0x000000ffff0a7224 */ /* 0x000fce00078e0005 */
.L_x_33:
        /* <DEDUP_REMOVED lines=12> */
[----:B------:R-:W5:Y:S01]  /*15a0*/  LDG.E.U8 R15, desc[UR6][R4.64+0xa] ;  /* 0x00000a06040f7981 */ /* 0x000f62000c1e1100 */
[----:B------:R-:W-:-:S03]  /*15b0*/  VIADD R22, R8, 0x1 ;  /* 0x0000000108167836 */ /* 0x000fc60000000000 */
[----:B------:R-:W5:Y:S01]  /*15c0*/  LDG.E.U8 R24, desc[UR6][R4.64+0xf] ;  /* 0x00000f0604187981 */ /* 0x000f62000c1e1100 */
[----:B--2---:R-:W-:-:S03]  /*15d0*/  ISETP.NE.AND P1, PT, R14, 0xa, PT ;  /* 0x0000000a0e00780c */ /* 0x004fc60003f25270 */
[----:B------:R-:W2:Y:S01]  /*15e0*/  LDG.E.U8 R14, desc[UR6][R4.64+0xb] ;  /* 0x00000b06040e7981 */ /* 0x000ea2000c1e1100 */
[----:B---3--:R-:W-:-:S09]  /*15f0*/  ISETP.NE.AND P2, PT, R21, 0xa, PT ;  /* 0x0000000a1500780c */ /* 0x008fd20003f45270 */
[----:B------:R-:W-:Y:S02]  /*1600*/  @P1 IMAD.MOV R22, RZ, RZ, R8 ;  /* 0x000000ffff161224 */ /* 0x000fe400078e0208 */
[----:B------:R-:W3:Y:S02]  /*1610*/  LDG.E.U8 R8, desc[UR6][R4.64+0xc] ;  /* 0x00000c0604087981 */ /* 0x000ee4000c1e1100 */
[----:B------:R-:W-:Y:S02]  /*1620*/  VIADD R21, R22, 0x1 ;  /* 0x0000000116157836 */ /* 0x000fe40000000000 */
[----:B------:R-:W-:Y:S02]  /*1630*/  @P2 IMAD.MOV R21, RZ, RZ, R22 ;  /* 0x000000ffff152224 */ /* 0x000fe400078e0216 */
[----:B------:R-:W3:Y:S01]  /*1640*/  LDG.E.U8 R22, desc[UR6][R4.64+0xd] ;  /* 0x00000d0604167981 */ /* 0x000ee2000c1e1100 */
[----:B----4-:R-:W-:-:S03]  /*1650*/  ISETP.NE.AND P1, PT, R23, 0xa, PT ;  /* 0x0000000a1700780c */ /* 0x010fc60003f25270 */
[----:B------:R0:W4:Y:S01]  /*1660*/  LDG.E.U8 R23, desc[UR6][R4.64+0xe] ;  /* 0x00000e0604177981 */ /* 0x000122000c1e1100 */
[----:B-----5:R-:W-:Y:S01]  /*1670*/  ISETP.NE.AND P2, PT, R9, 0xa, PT ;  /* 0x0000000a0900780c */ /* 0x020fe20003f45270 */
[----:B------:R-:W-:-:S08]  /*1680*/  VIADD R9, R21, 0x1 ;  /* 0x0000000115097836 */ /* 0x000fd00000000000 */
[----:B------:R-:W-:Y:S01]  /*1690*/  @P1 IMAD.MOV R9, RZ, RZ, R21 ;  /* 0x000000ffff091224 */ /* 0x000fe200078e0215 */
[----:B------:R-:W-:-:S03]  /*16a0*/  ISETP.NE.AND P1, PT, R13, 0xa, PT ;  /* 0x0000000a0d00780c */ /* 0x000fc60003f25270 */
[----:B------:R-:W-:Y:S02]  /*16b0*/  VIADD R13, R9, 0x1 ;  /* 0x00000001090d7836 */ /* 0x000fe40000000000 */
[----:B------:R-:W-:Y:S01]  /*16c0*/  @P2 IMAD.MOV R13, RZ, RZ, R9 ;  /* 0x000000ffff0d2224 */ /* 0x000fe200078e0209 */
[----:B------:R-:W-:-:S03]  /*16d0*/  ISETP.NE.AND P2, PT, R20, 0xa, PT ;  /* 0x0000000a1400780c */ /* 0x000fc60003f45270 */
[----:B------:R-:W-:-:S04]  /*16e0*/  VIADD R9, R13, 0x1 ;  /* 0x000000010d097836 */ /* 0x000fc80000000000 */
[----:B------:R-:W-:Y:S01]  /*16f0*/  @P1 IMAD.MOV R9, RZ, RZ, R13 ;  /* 0x000000ffff091224 */ /* 0x000fe200078e020d */
[----:B------:R-:W-:-:S03]  /*1700*/  ISETP.NE.AND P1, PT, R19, 0xa, PT ;  /* 0x0000000a1300780c */ /* 0x000fc60003f25270 */
[----:B0-----:R-:W-:Y:S02]  /*1710*/  VIADD R4, R9, 0x1 ;  /* 0x0000000109047836 */ /* 0x001fe40000000000 */
[----:B------:R-:W-:Y:S01]  /*1720*/  @P2 IMAD.MOV R4, RZ, RZ, R9 ;  /* 0x000000ffff042224 */ /* 0x000fe200078e0209 */
[----:B------:R-:W-:-:S03]  /*1730*/  ISETP.NE.AND P2, PT, R18, 0xa, PT ;  /* 0x0000000a1200780c */ /* 0x000fc60003f45270 */
[----:B------:R-:W-:-:S04]  /*1740*/  VIADD R5, R4, 0x1 ;  /* 0x0000000104057836 */ /* 0x000fc80000000000 */
        /* <DEDUP_REMOVED lines=8> */
[----:B------:R-:W-:Y:S02]  /*17d0*/  VIADD R4, R5, 0x1 ;  /* 0x0000000105047836 */ /* 0x000fe40000000000 */
[----:B------:R-:W-:-:S04]  /*17e0*/  @P2 IMAD.MOV R4, RZ, RZ, R5 ;  /* 0x000000ffff042224 */ /* 0x000fc800078e0205 */
[----:B------:R-:W-:-:S04]  /*17f0*/  VIADD R5, R4, 0x1 ;  /* 0x0000000104057836 */ /* 0x000fc80000000000 */
[----:B------:R-:W-:-:S04]  /*1800*/  @P1 IMAD.MOV R5, RZ, RZ, R4 ;  /* 0x000000ffff051224 */ /* 0x000fc800078e0204 */
[----:B------:R-:W-:Y:S01]  /*1810*/  VIADD R4, R5, 0x1 ;  /* 0x0000000105047836 */ /* 0x000fe20000000000 */
[----:B--2---:R-:W-:Y:S02]  /*1820*/  ISETP.NE.AND P2, PT, R14, 0xa, PT ;  /* 0x0000000a0e00780c */ /* 0x004fe40003f45270 */
[----:B---3--:R-:W-:-:S11]  /*1830*/  ISETP.NE.AND P1, PT, R8, 0xa, PT ;  /* 0x0000000a0800780c */ /* 0x008fd60003f25270 */
[----:B------:R-:W-:-:S04]  /*1840*/  @P2 IMAD.MOV R4, RZ, RZ, R5 ;  /* 0x000000ffff042224 */ /* 0x000fc800078e0205 */
[----:B------:R-:W-:Y:S01]  /*1850*/  VIADD R5, R4, 0x1 ;  /* 0x0000000104057836 */ /* 0x000fe20000000000 */
[----:B------:R-:W-:Y:S01]  /*1860*/  ISETP.NE.AND P2, PT, R22, 0xa, PT ;  /* 0x0000000a1600780c */ /* 0x000fe20003f45270 */
[----:B------:R-:W-:Y:S01]  /*1870*/  @P1 IMAD.MOV R5, RZ, RZ, R4 ;  /* 0x000000ffff051224 */ /* 0x000fe200078e0204 */
[----:B------:R-:W-:Y:S02]  /*1880*/  IADD3 R27, P1, PT, R27, -0x10, RZ ;  /* 0xfffffff01b1b7810 */ /* 0x000fe40007f3e0ff */
[----:B----4-:R-:W-:Y:S02]  /*1890*/  ISETP.NE.AND P3, PT, R23, 0xa, PT ;  /* 0x0000000a1700780c */ /* 0x010fe40003f65270 */
[----:B------:R-:W-:Y:S02]  /*18a0*/  IADD3.X R26, PT, PT, R26, -0x1, RZ, P1, !PT ;  /* 0xffffffff1a1a7810 */ /* 0x000fe40000ffe4ff */
[----:B------:R-:W-:Y:S01]  /*18b0*/  ISETP.NE.U32.AND P1, PT, R27, RZ, PT ;  /* 0x000000ff1b00720c */ /* 0x000fe20003f25070 */
[----:B------:R-:W-:-:S04]  /*18c0*/  VIADD R4, R5, 0x1 ;  /* 0x0000000105047836 */ /* 0x000fc80000000000 */
[----:B------:R-:W-:Y:S01]  /*18d0*/  @P2 IMAD.MOV R4, RZ, RZ, R5 ;  /* 0x000000ffff042224 */ /* 0x000fe200078e0205 */
[----:B------:R-:W-:Y:S02]  /*18e0*/  ISETP.NE.AND.EX P1, PT, R26, RZ, PT, P1 ;  /* 0x000000ff1a00720c */ /* 0x000fe40003f25310 */
[----:B------:R-:W-:Y:S01]  /*18f0*/  ISETP.NE.AND P2, PT, R24, 0xa, PT ;  /* 0x0000000a1800780c */ /* 0x000fe20003f45270 */
[----:B------:R-:W-:Y:S02]  /*1900*/  VIADD R5, R4, 0x1 ;  /* 0x0000000104057836 */ /* 0x000fe40000000000 */
[----:B------:R-:W-:Y:S01]  /*1910*/  @P3 IMAD.MOV R5, RZ, RZ, R4 ;  /* 0x000000ffff053224 */ /* 0x000fe200078e0204 */
[----:B------:R-:W-:-:S03]  /*1920*/  IADD3 R12, P3, PT, R12, 0x10, RZ ;  /* 0x000000100c0c7810 */ /* 0x000fc60007f7e0ff */
[----:B------:R-:W-:Y:S02]  /*1930*/  VIADD R8, R5, 0x1 ;  /* 0x0000000105087836 */ /* 0x000fe40000000000 */
[----:B------:R-:W-:-:S04]  /*1940*/  IMAD.X R10, RZ, RZ, R10, P3 ;  /* 0x000000ffff0a7224 */ /* 0x000fc800018e060a */
[----:B------:R-:W-:Y:S01]  /*1950*/  @P2 IMAD.MOV R8, RZ, RZ, R5 ;  /* 0x000000ffff082224 */ /* 0x000fe200078e0205 */
[----:B------:R-:W-:Y:S06]  /*1960*/  @P1 BRA `(.L_x_33) ;  /* 0xfffffff800dc1947 */ /* 0x000fec000383ffff */
.L_x_32:
[----:B0-----:R-:W-:Y:S05]  /*1970*/  BSYNC.RECONVERGENT B1 ;  /* 0x0000000000017941 */ /* 0x001fea0003800200 */
.L_x_31:
[----:B------:R-:W-:Y:S02]  /*1980*/  IMAD.MOV.U32 R9, RZ, RZ, R0 ;  /* 0x000000ffff097224 */ /* 0x000fe400078e0000 */
[----:B------:R-:W-:Y:S01]  /*1990*/  IMAD.MOV.U32 R5, RZ, RZ, R6 ;  /* 0x000000ffff057224 */ /* 0x000fe200078e0006 */
[----:B------:R-:W-:Y:S06]  /*19a0*/  @!P0 BRA `(.L_x_30) ;  /* 0x0000000400b48947 */ /* 0x000fec0003800000 */
        /* <DEDUP_REMOVED lines=19> */
[----:B---3--:R-:W-:Y:S01]  /*1ae0*/  ISETP.NE.AND P2, PT, R9, 0xa, PT ;  /* 0x0000000a0900780c */ /* 0x008fe20003f45270 */
[----:B------:R-:W-:-:S10]  /*1af0*/  VIADD R9, R8, 0x1 ;  /* 0x0000000108097836 */ /* 0x000fd40000000000 */
[----:B------:R-:W-:Y:S01]  /*1b00*/  @P1 IMAD.MOV R9, RZ, RZ, R8 ;  /* 0x000000ffff091224 */ /* 0x000fe200078e0208 */
[----:B----4-:R-:W-:-:S03]  /*1b10*/  ISETP.NE.AND P1, PT, R13, 0xa, PT ;  /* 0x0000000a0d00780c */ /* 0x010fc60003f25270 */
[----:B------:R-:W-:Y:S02]  /*1b20*/  VIADD R8, R9, 0x1 ;  /* 0x0000000109087836 */ /* 0x000fe40000000000 */
[----:B------:R-:W-:Y:S01]  /*1b30*/  @P2 IMAD.MOV R8, RZ, RZ, R9 ;  /* 0x000000ffff082224 */ /* 0x000fe200078e0209 */
[----:B-----5:R-:W-:-:S03]  /*1b40*/  ISETP.NE.AND P2, PT, R14, 0xa, PT ;  /* 0x0000000a0e00780c */ /* 0x020fc60003f45270 */
        /* <DEDUP_REMOVED lines=14> */
[----:B------:R-:W-:-:S03]  /*1c30*/  IADD3 R12, P1, PT, R12, 0x8, RZ ;  /* 0x000000080c0c7810 */ /* 0x000fc60007f3e0ff */
[----:B------:R-:W-:Y:S02]  /*1c40*/  VIADD R8, R5, 0x1 ;  /* 0x0000000105087836 */ /* 0x000fe40000000000 */
[----:B------:R-:W-:Y:S02]  /*1c50*/  IMAD.X R10, RZ, RZ, R10, P1 ;  /* 0x000000ffff0a7224 */ /* 0x000fe400008e060a */
[----:B------:R-:W-:-:S07]  /*1c60*/  @P2 IMAD.MOV R8, RZ, RZ, R5 ;  /* 0x000000ffff082224 */ /* 0x000fce00078e0205 */
.L_x_35:
[----:B------:R-:W-:Y:S05]  /*1c70*/  BSYNC.RECONVERGENT B1 ;  /* 0x0000000000017941 */ /* 0x000fea0003800200 */
.L_x_34:
        /* <DEDUP_REMOVED lines=16> */
[----:B------:R-:W5:Y:S01]  /*1d80*/  LDG.E.U8 R14, desc[UR6][R4.64+0x3] ;  /* 0x00000306040e7981 */ /* 0x000f62000c1e1100 */
        /* <DEDUP_REMOVED lines=10> */
[----:B------:R-:W-:-:S03]  /*1e30*/  IADD3 R12, P1, PT, R12, 0x4, RZ ;  /* 0x000000040c0c7810 */ /* 0x000fc60007f3e0ff */
[----:B------:R-:W-:Y:S02]  /*1e40*/  VIADD R8, R9, 0x1 ;  /* 0x0000000109087836 */ /* 0x000fe40000000000 */
[----:B------:R-:W-:Y:S02]  /*1e50*/  IMAD.X R10, RZ, RZ, R10, P1 ;  /* 0x000000ffff0a7224 */ /* 0x000fe400008e060a */
[----:B------:R-:W-:-:S07]  /*1e60*/  @P2 IMAD.MOV R8, RZ, RZ, R9 ;  /* 0x000000ffff082224 */ /* 0x000fce00078e0209 */
.L_x_37:
[----:B------:R-:W-:Y:S05]  /*1e70*/  BSYNC.RECONVERGENT B1 ;  /* 0x0000000000017941 */ /* 0x000fea0003800200 */
.L_x_36:
[----:B------:R-:W-:Y:S02]  /*1e80*/  IMAD.MOV.U32 R9, RZ, RZ, R0 ;  /* 0x000000ffff097224 */ /* 0x000fe400078e0000 */
[----:B------:R-:W-:Y:S01]  /*1e90*/  IMAD.MOV.U32 R5, RZ, RZ, R6 ;  /* 0x000000ffff057224 */ /* 0x000fe200078e0006 */
[----:B------:R-:W-:Y:S06]  /*1ea0*/  @!P0 BRA `(.L_x_30) ;  /* 0x0000000000748947 */ /* 0x000fec0003800000 */
[----:B------:R-:W0:Y:S02]  /*1eb0*/  LDCU.64 UR14, c[0x0][0x380] ;  /* 0x00007000ff0e77ac */ /* 0x000e240008000a00 */
[----:B0-----:R-:W-:-:S04]  /*1ec0*/  IADD3 R12, P0, PT, R12, UR14, RZ ;  /* 0x0000000e0c0c7c10 */ /* 0x001fc8000ff1e0ff */
[----:B------:R-:W-:-:S05]  /*1ed0*/  IADD3.X R13, PT, PT, R10, UR15, RZ, P0, !PT ;  /* 0x0000000f0a0d7c10 */ /* 0x000fca00087fe4ff */
[----:B------:R-:W2:Y:S01]  /*1ee0*/  LDG.E.U8 R4, desc[UR6][R12.64] ;  /* 0x000000060c047981 */ /* 0x000ea2000c1e1100 */
[----:B------:R-:W-:Y:S01]  /*1ef0*/  ISETP.NE.U32.AND P0, PT, R11, 0x1, PT ;  /* 0x000000010b00780c */ /* 0x000fe20003f05070 */
[----:B------:R-:W-:Y:S02]  /*1f00*/  IMAD.MOV.U32 R9, RZ, RZ, R0 ;  /* 0x000000ffff097224 */ /* 0x000fe400078e0000 */
[----:B------:R-:W-:Y:S01]  /*1f10*/  IMAD.MOV.U32 R5, RZ, RZ, R6 ;  /* 0x000000ffff057224 */ /* 0x000fe200078e0006 */
[----:B------:R-:W-:Y:S02]  /*1f20*/  ISETP.NE.AND.EX P0, PT, RZ, RZ, PT, P0 ;  /* 0x000000ffff00720c */ /* 0x000fe40003f05300 */
[----:B--2---:R-:W-:Y:S01]  /*1f30*/  ISETP.NE.AND P1, PT, R4, 0xa, PT ;  /* 0x0000000a0400780c */ /* 0x004fe20003f25270 */
[----:B------:R-:W-:-:S12]  /*1f40*/  VIADD R4, R8, 0x1 ;  /* 0x0000000108047836 */ /* 0x000fd80000000000 */
[----:B------:R-:W-:-:S04]  /*1f50*/  @P1 IMAD.MOV R4, RZ, RZ, R8 ;  /* 0x000000ffff041224 */ /* 0x000fc800078e0208 */
[----:B------:R-:W-:Y:S01]  /*1f60*/  IMAD.MOV.U32 R8, RZ, RZ, R4 ;  /* 0x000000ffff087224 */ /* 0x000fe200078e0004 */
[----:B------:R-:W-:Y:S06]  /*1f70*/  @!P0 BRA `(.L_x_30) ;  /* 0x0000000000408947 */ /* 0x000fec0003800000 */
[----:B------:R-:W-:Y:S01]  /*1f80*/  ISETP.NE.U32.AND P0, PT, R11, 0x2, PT ;  /* 0x000000020b00780c */ /* 0x000fe20003f05070 */
[----:B------:R-:W2:Y:S03]  /*1f90*/  LDG.E.U8 R4, desc[UR6][R12.64+0x1] ;  /* 0x000001060c047981 */ /* 0x000ea6000c1e1100 */
[----:B------:R-:W-:-:S13]  /*1fa0*/  ISETP.NE.AND.EX P0, PT, RZ, RZ, PT, P0 ;  /* 0x000000ffff00720c */ /* 0x000fda0003f05300 */
[----:B------:R-:W3:Y:S01]  /*1fb0*/  @P0 LDG.E.U8 R5, desc[UR6][R12.64+0x2] ;  /* 0x000002060c050981 */ /* 0x000ee2000c1e1100 */
[--C-:B------:R-:W-:Y:S02]  /*1fc0*/  IMAD.MOV.U32 R9, RZ, RZ, R0.reuse ;  /* 0x000000ffff097224 */ /* 0x100fe400078e0000 */
[----:B------:R-:W-:Y:S01]  /*1fd0*/  @P0 IMAD.MOV.U32 R9, RZ, RZ, R0 ;  /* 0x000000ffff090224 */ /* 0x000fe200078e0000 */
[----:B--2---:R-:W-:Y:S01]  /*1fe0*/  ISETP.NE.AND P1, PT, R4, 0xa, PT ;  /* 0x0000000a0400780c */ /* 0x004fe20003f25270 */
[----:B------:R-:W-:Y:S01]  /*1ff0*/  VIADD R4, R8, 0x1 ;  /* 0x0000000108047836 */ /* 0x000fe20000000000 */
[----:B---3--:R-:W-:-:S11]  /*2000*/  ISETP.NE.AND P2, PT, R5, 0xa, P0 ;  /* 0x0000000a0500780c */ /* 0x008fd60000745270 */
[----:B------:R-:W-:-:S04]  /*2010*/  @P1 IMAD.MOV R4, RZ, RZ, R8 ;  /* 0x000000ffff041224 */ /* 0x000fc800078e0208 */
[----:B------:R-:W-:-:S04]  /*2020*/  IMAD.MOV.U32 R8, RZ, RZ, R4 ;  /* 0x000000ffff087224 */ /* 0x000fc800078e0004 */
[----:B------:R-:W-:Y:S02]  /*2030*/  @P0 VIADD R4, R8, 0x1 ;  /* 0x0000000108040836 */ /* 0x000fe40000000000 */
[----:B------:R-:W-:Y:S02]  /*2040*/  @P2 IMAD.MOV R4, RZ, RZ, R8 ;  /* 0x000000ffff042224 */ /* 0x000fe400078e0208 */
[--C-:B------:R-:W-:Y:S02]  /*2050*/  IMAD.MOV.U32 R5, RZ, RZ, R6.reuse ;  /* 0x000000ffff057224 */ /* 0x100fe400078e0006 */
[----:B------:R-:W-:Y:S02]  /*2060*/  @P0 IMAD.MOV.U32 R5, RZ, RZ, R6 ;  /* 0x000000ffff050224 */ /* 0x000fe400078e0006 */
[----:B------:R-:W-:-:S07]  /*2070*/  @P0 IMAD.MOV.U32 R8, RZ, RZ, R4 ;  /* 0x000000ffff080224 */ /* 0x000fce00078e0004 */
.L_x_30:
[----:B0-----:R-:W-:Y:S05]  /*2080*/  BSYNC.RECONVERGENT B0 ;  /* 0x0000000000007941 */ /* 0x001fea0003800200 */
.L_x_29:
[----:B------:R-:W0:Y:S01]  /*2090*/  S2R R13, SR_LANEID ;  /* 0x00000000000d7919 */ /* 0x000e220000000000 */
[----:B------:R-:W-:Y:S01]  /*20a0*/  VOTEU.ANY UR8, UPT, PT ;  /* 0x0000000000087886 */ /* 0x000fe200038e0100 */
[----:B------:R-:W1:Y:S01]  /*20b0*/  LDC.64 R10, c[0x0][0x3a8] ;  /* 0x0000ea00ff0a7b82 */ /* 0x000e620000000a00 */
[----:B------:R-:W0:Y:S08]  /*20c0*/  FLO.U32 R4, UR8 ;  /* 0x0000000800047d00 */ /* 0x000e3000080e0000 */
[----:B------:R-:W1:Y:S01]  /*20d0*/  POPC R17, UR8 ;  /* 0x0000000800117d09 */ /* 0x000e620008000000 */
[----:B0-----:R-:W-:-:S13]  /*20e0*/  ISETP.EQ.U32.AND P0, PT, R4, R13, PT ;  /* 0x0000000d0400720c */ /* 0x001fda0003f02070 */
[----:B-1----:R-:W2:Y:S01]  /*20f0*/  @P0 ATOMG.E.ADD.STRONG.GPU PT, R11, desc[UR6][R10.64], R17 ;  /* 0x800000110a0b09a8 */ /* 0x002ea200081ef106 */
[----:B------:R-:W-:Y:S01]  /*2100*/  UIADD3 UR4, UP0, UPT, UR4, 0x1, URZ ;  /* 0x0000000104047890 */ /* 0x000fe2000ff1e0ff */
[----:B------:R-:W0:Y:S03]  /*2110*/  S2R R12, SR_LTMASK ;  /* 0x00000000000c7919 */ /* 0x000e260000003900 */
[----:B------:R-:W-:Y:S01]  /*2120*/  UIADD3.X UR5, UPT, UPT, URZ, UR5, URZ, UP0, !UPT ;  /* 0x00000005ff057290 */ /* 0x000fe200087fe4ff */
[----:B0-----:R-:W-:Y:S01]  /*2130*/  LOP3.LUT R14, R12, UR8, RZ, 0xc0, !PT ;  /* 0x000000080c0e7c12 */ /* 0x001fe2000f8ec0ff */
[----:B------:R-:W0:Y:S05]  /*2140*/  LDCU UR8, c[0x0][0x3b0] ;  /* 0x00007600ff0877ac */ /* 0x000e2a0008000800 */
[----:B------:R-:W1:Y:S01]  /*2150*/  POPC R14, R14 ;  /* 0x0000000e000e7309 */ /* 0x000e620000000000 */
[----:B--2---:R-:W1:Y:S02]  /*2160*/  SHFL.IDX PT, R15, R11, R4, 0x1f ;  /* 0x00001f040b0f7589 */ /* 0x004e6400000e0000 */
[----:B-1----:R-:W-:-:S05]  /*2170*/  IMAD.IADD R15, R15, 0x1, R14 ;  /* 0x000000010f0f7824 */ /* 0x002fca00078e020e */
[----:B0-----:R-:W-:-:S13]  /*2180*/  ISETP.GE.U32.AND P0, PT, R15, UR8, PT ;  /* 0x000000080f007c0c */ /* 0x001fda000bf06070 */
[----:B------:R-:W0:Y:S02]  /*2190*/  @!P0 LDC.64 R12, c[0x0][0x3a0] ;  /* 0x0000e800ff0c8b82 */ /* 0x000e240000000a00 */
[----:B0-----:R-:W-:-:S05]  /*21a0*/  @!P0 IMAD.WIDE.U32 R12, R15, 0x4, R12 ;  /* 0x000000040f0c8825 */ /* 0x001fca00078e000c */
[----:B------:R0:W-:Y:S01]  /*21b0*/  @!P0 STG.E desc[UR6][R12.64], R8 ;  /* 0x000000080c008986 */ /* 0x0001e2000c101906 */
[----:B------:R-:W-:-:S05]  /*21c0*/  IADD3 R0, P0, PT, R7, R0, RZ ;  /* 0x0000000007007210 */ /* 0x000fca0007f1e0ff */
[----:B------:R-:W-:Y:S01]  /*21d0*/  IMAD.X R6, RZ, RZ, R6, P0 ;  /* 0x000000ffff067224 */ /* 0x000fe200000e0606 */
[----:B------:R-:W-:-:S04]  /*21e0*/  ISETP.GT.U32.AND P0, PT, R0, UR9, PT ;  /* 0x0000000900007c0c */ /* 0x000fc8000bf04070 */
[----:B------:R-:W-:-:S13]  /*21f0*/  ISETP.GT.U32.AND.EX P0, PT, R6, UR10, PT, P0 ;  /* 0x0000000a06007c0c */ /* 0x000fda000bf04100 */
[----:B0-----:R-:W-:Y:S05]  /*2200*/  @P0 EXIT ;  /* 0x000000000000094d */ /* 0x001fea0003800000 */
[----:B------:R-:W-:Y:S05]  /*2210*/  BRA `(.L_x_38) ;  /* 0xfffffff000547947 */ /* 0x000fea000383ffff */
.L_x_28:
[----:B------:R-:W-:Y:S01]  /*2220*/  IADD3 R2, P0, PT, R0, -0x1, RZ ;  /* 0xffffffff00027810 */ /* 0x000fe20007f1e0ff */
[----:B------:R-:W-:Y:S01]  /*2230*/  BSSY.RECONVERGENT B1, `(.L_x_39) ;  /* 0x0000106000017945 */ /* 0x000fe20003800200 */
[----:B------:R-:W-:Y:S01]  /*2240*/  IMAD.MOV.U32 R11, RZ, RZ, RZ ;  /* 0x000000ffff0b7224 */ /* 0x000fe200078e00ff */
[----:B------:R-:W0:Y:S01]  /*2250*/  LDCU.64 UR18, c[0x0][0x380] ;  /* 0x00007000ff1277ac */ /* 0x000e220008000a00 */
[----:B------:R-:W-:Y:S01]  /*2260*/  IMAD.MOV.U32 R12, RZ, RZ, RZ ;  /* 0x000000ffff0c7224 */ /* 0x000fe200078e00ff */
[----:B------:R-:W-:Y:S01]  /*2270*/  IADD3.X R3, PT, PT, R6, -0x1, RZ, P0, !PT ;  /* 0xffffffff06037810 */ /* 0x000fe200007fe4ff */
[----:B------:R-:W1:Y:S01]  /*2280*/  LDCU.64 UR16, c[0x0][0x380] ;  /* 0x00007000ff1077ac */ /* 0x000e620008000a00 */
[----:B------:R-:W2:Y:S06]  /*2290*/  LDCU.128 UR12, c[0x0][0x390] ;  /* 0x00007200ff0c77ac */ /* 0x000eac0008000c00 */
.L_x_53:
[----:B------:R-:W-:Y:S01]  /*22a0*/  ISETP.GT.U32.AND P0, PT, R0, R9, PT ;  /* 0x000000090000720c */ /* 0x000fe20003f04070 */
[----:B------:R-:W-:Y:S03]  /*22b0*/  BSSY.RECONVERGENT B0, `(.L_x_40) ;  /* 0x00000d1000007945 */ /* 0x000fe60003800200 */
[----:B------:R-:W-:-:S13]  /*22c0*/  ISETP.GT.U32.AND.EX P0, PT, R6, R5, PT, P0 ;  /* 0x000000050600720c */ /* 0x000fda0003f04100 */
[----:B0-----:R-:W-:Y:S05]  /*22d0*/  @!P0 BRA `(.L_x_41) ;  /* 0x0000000c00388947 */ /* 0x001fea0003800000 */
[----:B------:R-:W-:Y:S01]  /*22e0*/  IMAD.WIDE.U32 R14, R7, R11, R2 ;  /* 0x0000000b070e7225 */ /* 0x000fe200078e0002 */
[----:B------:R-:W-:Y:S01]  /*22f0*/  IADD3 R13, P2, PT, R0, -R9, RZ ;  /* 0x80000009000d7210 */ /* 0x000fe20007f5e0ff */
[----:B------:R-:W-:Y:S02]  /*2300*/  BSSY.RECONVERGENT B2, `(.L_x_42) ;  /* 0x000005b000027945 */ /* 0x000fe40003800200 */
[----:B------:R-:W-:Y:S01]  /*2310*/  IMAD R4, R12, R7, RZ ;  /* 0x000000070c047224 */ /* 0x000fe200078e02ff */
        /* <DEDUP_REMOVED lines=10> */
[----:B------:R-:W-:Y:S02]  /*23c0*/  IMAD.MOV.U32 R14, RZ, RZ, R9 ;  /* 0x000000ffff0e7224 */ /* 0x000fe400078e0009 */
[--C-:B------:R-:W-:Y:S02]  /*23d0*/  IMAD.X R9, R6, 0x1, ~R5.reuse, P2 ;  /* 0x0000000106097824 */ /* 0x100fe400010e0e05 */
[----:B------:R-:W-:Y:S02]  /*23e0*/  IMAD.MOV.U32 R10, RZ, RZ, R5 ;  /* 0x000000ffff0a7224 */ /* 0x000fe400078e0005 */
[----:B------:R-:W-:Y:S02]  /*23f0*/  IMAD.MOV.U32 R15, RZ, RZ, RZ ;  /* 0x000000ffff0f7224 */ /* 0x000fe400078e00ff */
[----:B------:R-:W-:-:S07]  /*2400*/  IMAD.MOV.U32 R16, RZ, RZ, RZ ;  /* 0x000000ffff107224 */ /* 0x000fce00078e00ff */
.L_x_44:
[----:B-1----:R-:W-:-:S04]  /*2410*/  IADD3 R4, P1, PT, R14, UR16, RZ ;  /* 0x000000100e047c10 */ /* 0x002fc8000ff3e0ff */
[----:B------:R-:W-:-:S05]  /*2420*/  IADD3.X R5, PT, PT, R10, UR17, RZ, P1, !PT ;  /* 0x000000110a057c10 */ /* 0x000fca0008ffe4ff */
[----:B------:R-:W3:Y:S04]  /*2430*/  LDG.E.U8 R19, desc[UR6][R4.64] ;  /* 0x0000000604137981 */ /* 0x000ee8000c1e1100 */
[----:B------:R-:W4:Y:S04]  /*2440*/  LDG.E.U8 R20, desc[UR6][R4.64+0x1] ;  /* 0x0000010604147981 */ /* 0x000f28000c1e1100 */
[----:B------:R-:W5:Y:S04]  /*2450*/  LDG.E.U8 R26, desc[UR6][R4.64+0x2] ;  /* 0x00000206041a7981 */ /* 0x000f68000c1e1100 */
[----:B------:R-:W2:Y:S04]  /*2460*/  LDG.E.U8 R23, desc[UR6][R4.64+0x3] ;  /* 0x0000030604177981 */ /* 0x000ea8000c1e1100 */
[----:B------:R-:W2:Y:S04]  /*2470*/  LDG.E.U8 R22, desc[UR6][R4.64+0x4] ;  /* 0x0000040604167981 */ /* 0x000ea8000c1e1100 */
[----:B------:R-:W2:Y:S04]  /*2480*/  LDG.E.U8 R21, desc[UR6][R4.64+0x5] ;  /* 0x0000050604157981 */ /* 0x000ea8000c1e1100 */
[----:B------:R-:W2:Y:S04]  /*2490*/  LDG.E.U8 R17, desc[UR6][R4.64+0x6] ;  /* 0x0000060604117981 */ /* 0x000ea8000c1e1100 */
[----:B------:R-:W2:Y:S01]  /*24a0*/  LDG.E.U8 R18, desc[UR6][R4.64+0x7] ;  /* 0x0000070604127981 */ /* 0x000ea2000c1e1100 */
[----:B------:R-:W-:-:S03]  /*24b0*/  VIADD R24, R8, 0x1 ;  /* 0x0000000108187836 */ /* 0x000fc60000000000 */
[----:B------:R-:W2:Y:S01]  /*24c0*/  LDG.E.U8 R27, desc[UR6][R4.64+0xf] ;  /* 0x00000f06041b7981 */ /* 0x000ea2000c1e1100 */
[----:B---3--:R-:W-:-:S03]  /*24d0*/  ISETP.NE.AND P1, PT, R19, 0xa, PT ;  /* 0x0000000a1300780c */ /* 0x008fc60003f25270 */
[----:B------:R-:W3:Y:S01]  /*24e0*/  LDG.E.U8 R19, desc[UR6][R4.64+0x8] ;  /* 0x0000080604137981 */ /* 0x000ee2000c1e1100 */
[----:B----4-:R-:W-:-:S03]  /*24f0*/  ISETP.NE.AND P2, PT, R20, 0xa, PT ;  /* 0x0000000a1400780c */ /* 0x010fc60003f45270 */
[----:B------:R-:W4:Y:S06]  /*2500*/  LDG.E.U8 R20, desc[UR6][R4.64+0x9] ;  /* 0x0000090604147981 */ /* 0x000f2c000c1e1100 */
[----:B------:R-:W-:Y:S01]  /*2510*/  @P1 IMAD.MOV R24, RZ, RZ, R8 ;  /* 0x000000ffff181224 */ /* 0x000fe200078e0208 */
[----:B-----5:R-:W-:Y:S01]  /*2520*/  ISETP.NE.AND P1, PT, R26, 0xa, PT ;  /* 0x0000000a1a00780c */ /* 0x020fe20003f25270 */
[----:B------:R-:W5:Y:S02]  /*2530*/  LDG.E.U8 R8, desc[UR6][R4.64+0xa] ;  /* 0x00000a0604087981 */ /* 0x000f64000c1e1100 */
[----:B------:R-:W-:-:S02]  /*2540*/  VIADD R26, R24, 0x1 ;  /* 0x00000001181a7836 */ /* 0x000fc40000000000 */
[----:B------:R-:W-:Y:S01]  /*2550*/  @P2 IMAD.MOV R26, RZ, RZ, R24 ;  /* 0x000000ffff1a2224 */ /* 0x000fe200078e0218 */
[----:B--2---:R-:W-:Y:S02]  /*2560*/  ISETP.NE.AND P2, PT, R23, 0xa, PT ;  /* 0x0000000a1700780c */ /* 0x004fe40003f45270 */
[----:B------:R-:W2:Y:S01]  /*2570*/  LDG.E.U8 R23, desc[UR6][R4.64+0xb] ;  /* 0x00000b0604177981 */ /* 0x000ea2000c1e1100 */
[----:B------:R-:W-:-:S04]  /*2580*/  VIADD R24, R26, 0x1 ;  /* 0x000000011a187836 */ /* 0x000fc80000000000 */
[----:B------:R-:W-:Y:S01]  /*2590*/  @P1 IMAD.MOV R24, RZ, RZ, R26 ;  /* 0x000000ffff181224 */ /* 0x000fe200078e021a */
[----:B------:R-:W-:Y:S02]  /*25a0*/  ISETP.NE.AND P1, PT, R22, 0xa, PT ;  /* 0x0000000a1600780c */ /* 0x000fe40003f25270 */
[----:B------:R-:W2:Y:S01]  /*25b0*/  LDG.E.U8 R22, desc[UR6][R4.64+0xc] ;  /* 0x00000c0604167981 */ /* 0x000ea2000c1e1100 */
[----:B------:R-:W-:Y:S02]  /*25c0*/  VIADD R26, R24, 0x1 ;  /* 0x00000001181a7836 */ /* 0x000fe40000000000 */
[----:B------:R-:W-:-:S04]  /*25d0*/  @P2 IMAD.MOV R26, RZ, RZ, R24 ;  /* 0x000000ffff1a2224 */ /* 0x000fc800078e0218 */
[----:B------:R-:W-:-:S04]  /*25e0*/  VIADD R24, R26, 0x1 ;  /* 0x000000011a187836 */ /* 0x000fc80000000000 */
[----:B------:R-:W-:Y:S02]  /*25f0*/  @P1 IMAD.MOV R24, RZ, RZ, R26 ;  /* 0x000000ffff181224 */ /* 0x000fe400078e021a */
[----:B------:R-:W2:Y:S01]  /*2600*/  LDG.E.U8 R26, desc[UR6][R4.64+0xd] ;  /* 0x00000d06041a7981 */ /* 0x000ea2000c1e1100 */
[----:B------:R-:W-:-:S03]  /*2610*/  ISETP.NE.AND P1, PT, R21, 0xa, PT ;  /* 0x0000000a1500780c */ /* 0x000fc60003f25270 */
[----:B------:R1:W2:Y:S01]  /*2620*/  LDG.E.U8 R21, desc[UR6][R4.64+0xe] ;  /* 0x00000e0604157981 */ /* 0x0002a2000c1e1100 */
[----:B------:R-:W-:Y:S01]  /*2630*/  ISETP.NE.AND P2, PT, R17, 0xa, PT ;  /* 0x0000000a1100780c */ /* 0x000fe20003f45270 */
[----:B------:R-:W-:-:S08]  /*2640*/  VIADD R17, R24, 0x1 ;  /* 0x0000000118117836 */ /* 0x000fd00000000000 */
[----:B------:R-:W-:Y:S01]  /*2650*/  @P1 IMAD.MOV R17, RZ, RZ, R24 ;  /* 0x000000ffff111224 */ /* 0x000fe200078e0218 */
[----:B------:R-:W-:-:S03]  /*2660*/  ISETP.NE.AND P1, PT, R18, 0xa, PT ;  /* 0x0000000a1200780c */ /* 0x000fc60003f25270 */
[----:B------:R-:W-:Y:S02]  /*2670*/  VIADD R18, R17, 0x1 ;  /* 0x0000000111127836 */ /* 0x000fe40000000000 */
[----:B------:R-:W-:-:S04]  /*2680*/  @P2 IMAD.MOV R18, RZ, RZ, R17 ;  /* 0x000000ffff122224 */ /* 0x000fc800078e0211 */
[----:B------:R-:W-:-:S04]  /*2690*/  VIADD R17, R18, 0x1 ;  /* 0x0000000112117836 */ /* 0x000fc80000000000 */
[----:B------:R-:W-:-:S04]  /*26a0*/  @P1 IMAD.MOV R17, RZ, RZ, R18 ;  /* 0x000000ffff111224 */ /* 0x000fc800078e0212 */
[----:B-1----:R-:W-:Y:S01]  /*26b0*/  VIADD R4, R17, 0x1 ;  /* 0x0000000111047836 */ /* 0x002fe20000000000 */
[----:B------:R-:W-:-:S05]  /*26c0*/  IADD3 R15, P4, PT, R15, 0x10, RZ ;  /* 0x000000100f0f7810 */ /* 0x000fca0007f9e0ff */
[----:B------:R-:W-:Y:S01]  /*26d0*/  IMAD.X R16, RZ, RZ, R16, P4 ;  /* 0x000000ffff107224 */ /* 0x000fe200020e0610 */
[----:B------:R-:W-:Y:S02]  /*26e0*/  ISETP.NE.AND P3, PT, R27, 0xa, PT ;  /* 0x0000000a1b00780c */ /* 0x000fe40003f65270 */
[----:B---3--:R-:W-:Y:S02]  /*26f0*/  ISETP.NE.AND P2, PT, R19, 0xa, PT ;  /* 0x0000000a1300780c */ /* 0x008fe40003f45270 */
[----:B----4-:R-:W-:-:S11]  /*2700*/  ISETP.NE.AND P1, PT, R20, 0xa, PT ;  /* 0x0000000a1400780c */ /* 0x010fd60003f25270 */
[----:B------:R-:W-:Y:S01]  /*2710*/  @P2 IMAD.MOV R4, RZ, RZ, R17 ;  /* 0x000000ffff042224 */ /* 0x000fe200078e0211 */
[----:B-----5:R-:W-:-:S03]  /*2720*/  ISETP.NE.AND P2, PT, R8, 0xa, PT ;  /* 0x0000000a0800780c */ /* 0x020fc60003f45270 */
[----:B------:R-:W-:Y:S02]  /*2730*/  VIADD R5, R4, 0x1 ;  /* 0x0000000104057836 */ /* 0x000fe40000000000 */
[----:B------:R-:W-:Y:S01]  /*2740*/  @P1 IMAD.MOV R5, RZ, RZ, R4 ;  /* 0x000000ffff051224 */ /* 0x000fe200078e0204 */
[----:B--2---:R-:W-:-:S03]  /*2750*/  ISETP.NE.AND P1, PT, R23, 0xa, PT ;  /* 0x0000000a1700780c */ /* 0x004fc60003f25270 */
[----:B------:R-:W-:-:S04]  /*2760*/  VIADD R4, R5, 0x1 ;  /* 0x0000000105047836 */ /* 0x000fc80000000000 */
[----:B------:R-:W-:Y:S01]  /*2770*/  @P2 IMAD.MOV R4, RZ, RZ, R5 ;  /* 0x000000ffff042224 */ /* 0x000fe200078e0205 */
[----:B------:R-:W-:-:S03]  /*2780*/  ISETP.NE.AND P2, PT, R22, 0xa, PT ;  /* 0x0000000a1600780c */ /* 0x000fc60003f45270 */
[----:B------:R-:W-:Y:S02]  /*2790*/  VIADD R5, R4, 0x1 ;  /* 0x0000000104057836 */ /* 0x000fe40000000000 */
[----:B------:R-:W-:Y:S01]  /*27a0*/  @P1 IMAD.MOV R5, RZ, RZ, R4 ;  /* 0x000000ffff051224 */ /* 0x000fe200078e0204 */
[----:B------:R-:W-:-:S03]  /*27b0*/  ISETP.NE.AND P1, PT, R26, 0xa, PT ;  /* 0x0000000a1a00780c */ /* 0x000fc60003f25270 */
[----:B------:R-:W-:-:S04]  /*27c0*/  VIADD R4, R5, 0x1 ;  /* 0x0000000105047836 */ /* 0x000fc80000000000 */
[----:B------:R-:W-:-:S04]  /*27d0*/  @P2 IMAD.MOV R4, RZ, RZ, R5 ;  /* 0x000000ffff042224 */ /* 0x000fc800078e0205 */
[----:B------:R-:W-:Y:S01]  /*27e0*/  VIADD R5, R4, 0x1 ;  /* 0x0000000104057836 */ /* 0x000fe20000000000 */
[----:B------:R-:W-:Y:S01]  /*27f0*/  ISETP.NE.AND P2, PT, R21, 0xa, PT ;  /* 0x0000000a1500780c */ /* 0x000fe20003f45270 */
[----:B------:R-:W-:Y:S01]  /*2800*/  @P1 IMAD.MOV R5, RZ, RZ, R4 ;  /* 0x000000ffff051224 */ /* 0x000fe200078e0204 */
[----:B------:R-:W-:-:S04]  /*2810*/  LOP3.LUT R4, R13, 0xfffffff0, RZ, 0xc0, !PT ;  /* 0xfffffff00d047812 */ /* 0x000fc800078ec0ff */
[----:B------:R-:W-:-:S04]  /*2820*/  ISETP.NE.U32.AND P1, PT, R15, R4, PT ;  /* 0x000000040f00720c */ /* 0x000fc80003f25070 */
[----:B------:R-:W-:Y:S01]  /*2830*/  ISETP.NE.AND.EX P1, PT, R16, R9, PT, P1 ;  /* 0x000000091000720c */ /* 0x000fe20003f25310 */
[----:B------:R-:W-:Y:S02]  /*2840*/  VIADD R17, R5, 0x1 ;  /* 0x0000000105117836 */ /* 0x000fe40000000000 */
[----:B------:R-:W-:Y:S01]  /*2850*/  @P2 IMAD.MOV R17, RZ, RZ, R5 ;  /* 0x000000ffff112224 */ /* 0x000fe200078e0205 */
[----:B------:R-:W-:-:S03]  /*2860*/  IADD3 R14, P2, PT, R14, 0x10, RZ ;  /* 0x000000100e0e7810 */ /* 0x000fc60007f5e0ff */
[----:B------:R-:W-:Y:S02]  /*2870*/  VIADD R8, R17, 0x1 ;  /* 0x0000000111087836 */ /* 0x000fe40000000000 */
[----:B------:R-:W-:Y:S02]  /*2880*/  IMAD.X R10, RZ, RZ, R10, P2 ;  /* 0x000000ffff0a7224 */ /* 0x000fe400010e060a */
[----:B------:R-:W-:Y:S02]  /*2890*/  @P3 IMAD.MOV R8, RZ, RZ, R17 ;  /* 0x000000ffff083224 */ /* 0x000fe400078e0211 */
[----:B------:R-:W-:Y:S05]  /*28a0*/  @P1 BRA `(.L_x_44) ;  /* 0xfffffff800d81947 */ /* 0x000fea000383ffff */
.L_x_43:
[----:B012---:R-:W-:Y:S05]  /*28b0*/  BSYNC.RECONVERGENT B2 ;  /* 0x0000000000027941 */ /* 0x007fea0003800200 */
.L_x_42:
        /* <DEDUP_REMOVED lines=47> */
.L_x_46:
[----:B------:R-:W-:Y:S05]  /*2bb0*/  BSYNC.RECONVERGENT B2 ;  /* 0x0000000000027941 */ /* 0x000fea0003800200 */
.L_x_45:
        /* <DEDUP_REMOVED lines=31> */
.L_x_48:
[----:B------:R-:W-:Y:S05]  /*2db0*/  BSYNC.RECONVERGENT B2 ;  /* 0x0000000000027941 */ /* 0x000fea0003800200 */
.L_x_47:
        /* <DEDUP_REMOVED lines=32> */
.L_x_41:
[----:B012---:R-:W-:Y:S05]  /*2fc0*/  BSYNC.RECONVERGENT B0 ;  /* 0x0000000000007941 */ /* 0x007fea0003800200 */
.L_x_40:
[----:B------:R-:W-:Y:S01]  /*2fd0*/  BSSY.RECONVERGENT B0, `(.L_x_49) ;  /* 0x000000f000007945 */ /* 0x000fe20003800200 */
[----:B------:R-:W-:Y:S02]  /*2fe0*/  IMAD.MOV.U32 R13, RZ, RZ, RZ ;  /* 0x000000ffff0d7224 */ /* 0x000fe400078e00ff */
[----:B------:R-:W-:-:S07]  /*2ff0*/  IMAD.MOV.U32 R19, RZ, RZ, RZ ;  /* 0x000000ffff137224 */ /* 0x000fce00078e00ff */
.L_x_50:
[C---:B------:R-:W-:Y:S02]  /*3000*/  IADD3 R16, P2, PT, R13.reuse, UR12, RZ ;  /* 0x0000000c0d107c10 */ /* 0x040fe4000ff5e0ff */
[----:B------:R-:W-:Y:S02]  /*3010*/  IADD3 R14, P0, P1, R13, UR18, R0 ;  /* 0x000000120d0e7c10 */ /* 0x000fe4000f91e000 */
[C---:B------:R-:W-:Y:S02]  /*3020*/  IADD3.X R17, PT, PT, R19.reuse, UR13, RZ, P2, !PT ;  /* 0x0000000d13117c10 */ /* 0x040fe400097fe4ff */
[----:B------:R-:W-:-:S04]  /*3030*/  IADD3.X R15, PT, PT, R19, UR19, R6, P0, P1 ;  /* 0x00000013130f7c10 */ /* 0x000fc800087e2406 */
[----:B------:R-:W2:Y:S04]  /*3040*/  LDG.E.U8 R17, desc[UR6][R16.64] ;  /* 0x0000000610117981 */ /* 0x000ea8000c1e1100 */
[----:B------:R-:W2:Y:S01]  /*3050*/  LDG.E.U8 R14, desc[UR6][R14.64] ;  /* 0x000000060e0e7981 */ /* 0x000ea2000c1e1100 */
[----:B------:R-:W-:-:S04]  /*3060*/  IADD3 R13, P1, PT, R13, 0x1, RZ ;  /* 0x000000010d0d7810 */ /* 0x000fc80007f3e0ff */
[----:B------:R-:W-:Y:S01]  /*3070*/  ISETP.GE.U32.AND P0, PT, R13, UR14, PT ;  /* 0x0000000e0d007c0c */ /* 0x000fe2000bf06070 */
[----:B------:R-:W-:-:S05]  /*3080*/  IMAD.X R19, RZ, RZ, R19, P1 ;  /* 0x000000ffff137224 */ /* 0x000fca00008e0613 */
[----:B------:R-:W-:Y:S02]  /*3090*/  ISETP.GE.U32.AND.EX P0, PT, R19, UR15, PT, P0 ;  /* 0x0000000f13007c0c */ /* 0x000fe4000bf06100 */
[----:B--2---:R-:W-:-:S13]  /*30a0*/  ISETP.EQ.AND P1, PT, R14, R17, PT ;  /* 0x000000110e00720c */ /* 0x004fda0003f22270 */
[----:B------:R-:W-:Y:S05]  /*30b0*/  @!P0 BRA P1, `(.L_x_50) ;  /* 0xfffffffc00d08947 */ /* 0x000fea000083ffff */
[----:B------:R-:W-:Y:S05]  /*30c0*/  BSYNC.RECONVERGENT B0 ;  /* 0x0000000000007941 */ /* 0x000fea0003800200 */
.L_x_49:
[----:B------:R-:W-:Y:S01]  /*30d0*/  ISETP.NE.AND P0, PT, R14, R17, PT ;  /* 0x000000110e00720c */ /* 0x000fe20003f05270 */
[----:B------:R-:W-:-:S12]  /*30e0*/  BSSY.RECONVERGENT B0, `(.L_x_51) ;  /* 0x0000013000007945 */ /* 0x000fd80003800200 */
[----:B------:R-:W-:Y:S05]  /*30f0*/  @P0 BRA `(.L_x_52) ;  /* 0x0000000000440947 */ /* 0x000fea0003800000 */
[----:B------:R-:W0:Y:S01]  /*3100*/  S2R R13, SR_LANEID ;  /* 0x00000000000d7919 */ /* 0x000e220000000000 */
[----:B------:R-:W-:Y:S01]  /*3110*/  VOTEU.ANY UR4, UPT, PT ;  /* 0x0000000000047886 */ /* 0x000fe200038e0100 */
[----:B------:R-:W1:Y:S01]  /*3120*/  LDC.64 R16, c[0x0][0x3a8] ;  /* 0x0000ea00ff107b82 */ /* 0x000e620000000a00 */
[----:B------:R-:W0:Y:S08]  /*3130*/  FLO.U32 R4, UR4 ;  /* 0x0000000400047d00 */ /* 0x000e3000080e0000 */
[----:B------:R-:W1:Y:S01]  /*3140*/  POPC R19, UR4 ;  /* 0x0000000400137d09 */ /* 0x000e620008000000 */
[----:B0-----:R-:W-:-:S13]  /*3150*/  ISETP.EQ.U32.AND P0, PT, R4, R13, PT ;  /* 0x0000000d0400720c */ /* 0x001fda0003f02070 */
[----:B-1----:R-:W2:Y:S01]  /*3160*/  @P0 ATOMG.E.ADD.STRONG.GPU PT, R17, desc[UR6][R16.64], R19 ;  /* 0x80000013101109a8 */ /* 0x002ea200081ef106 */
[----:B------:R-:W0:Y:S02]  /*3170*/  S2R R10, SR_LTMASK ;  /* 0x00000000000a7919 */ /* 0x000e240000003900 */
        /* <DEDUP_REMOVED lines=8> */
[----:B------:R0:W-:Y:S02]  /*3200*/  @!P0 STG.E desc[UR6][R14.64], R8 ;  /* 0x000000080e008986 */ /* 0x0001e4000c101906 */
.L_x_52:
[----:B------:R-:W-:Y:S05]  /*3210*/  BSYNC.RECONVERGENT B0 ;  /* 0x0000000000007941 */ /* 0x000fea0003800200 */
.L_x_51:
[----:B------:R-:W-:Y:S02]  /*3220*/  IADD3 R0, P0, PT, R7, R0, RZ ;  /* 0x0000000007007210 */ /* 0x000fe40007f1e0ff */
[----:B------:R-:W-:-:S03]  /*3230*/  IADD3 R11, P1, PT, R11, 0x1, RZ ;  /* 0x000000010b0b7810 */ /* 0x000fc60007f3e0ff */
[----:B------:R-:W-:Y:S01]  /*3240*/  IMAD.X R6, RZ, RZ, R6, P0 ;  /* 0x000000ffff067224 */ /* 0x000fe200000e0606 */
[----:B------:R-:W-:Y:S01]  /*3250*/  ISETP.GT.U32.AND P0, PT, R0, UR9, PT ;  /* 0x0000000900007c0c */ /* 0x000fe2000bf04070 */
[----:B------:R-:W-:-:S03]  /*3260*/  IMAD.X R12, RZ, RZ, R12, P1 ;  /* 0x000000ffff0c7224 */ /* 0x000fc600008e060c */
[----:B------:R-:W-:-:S13]  /*3270*/  ISETP.GT.U32.AND.EX P0, PT, R6, UR10, PT, P0 ;  /* 0x0000000a06007c0c */ /* 0x000fda000bf04100 */
[----:B------:R-:W-:Y:S05]  /*3280*/  @!P0 BRA `(.L_x_53) ;  /* 0xfffffff000048947 */ /* 0x000fea000383ffff */
[----:B------:R-:W-:Y:S05]  /*3290*/  BSYNC.RECONVERGENT B1 ;  /* 0x0000000000017941 */ /* 0x000fea0003800200 */
.L_x_39:
[----:B------:R-:W-:Y:S05]  /*32a0*/  EXIT ;  /* 0x000000000000794d */ /* 0x000fea0003800000 */
.L_x_54:
        /* <DEDUP_REMOVED lines=13> */
.L_x_118:


//--------------------- .text._Z25radix_sort_scatter_kernelPKjPjS0_mi --------------------------
	.section	.text._Z25radix_sort_scatter_kernelPKjPjS0_mi,"ax",@progbits
	.align	128
        .global         _Z25radix_sort_scatter_kernelPKjPjS0_mi
        .type           _Z25radix_sort_scatter_kernelPKjPjS0_mi,@function
        .size           _Z25radix_sort_scatter_kernelPKjPjS0_mi,(.L_x_119 - _Z25radix_sort_scatter_kernelPKjPjS0_mi)
        .other          _Z25radix_sort_scatter_kernelPKjPjS0_mi,@"STO_CUDA_ENTRY STV_DEFAULT"
_Z25radix_sort_scatter_kernelPKjPjS0_mi:
.text._Z25radix_sort_scatter_kernelPKjPjS0_mi:
[----:B------:R-:W-:Y:S01]  /*0000*/  LDC R1, c[0x0][0x37c] ;  /* 0x0000df00ff017b82 */ /* 0x000fe20000000800 */
[----:B------:R-:W0:Y:S01]  /*0010*/  S2R R7, SR_TID.X ;  /* 0x0000000000077919 */ /* 0x000e220000002100 */
[----:B------:R-:W1:Y:S01]  /*0020*/  LDCU.64 UR6, c[0x0][0x358] ;  /* 0x00006b00ff0677ac */ /* 0x000e620008000a00 */
[----:B------:R-:W2:Y:S01]  /*0030*/  S2R R4, SR_CTAID.X ;  /* 0x0000000000047919 */ /* 0x000ea20000002500 */
[----:B------:R-:W3:Y:S01]  /*0040*/  LDCU UR4, c[0x0][0x360] ;  /* 0x00006c00ff0477ac */ /* 0x000ee20008000800 */
[----:B------:R-:W4:Y:S01]  /*0050*/  LDCU.64 UR8, c[0x0][0x398] ;  /* 0x00007300ff0877ac */ /* 0x000f220008000a00 */
[----:B0-----:R-:W-:-:S13]  /*0060*/  ISETP.GT.U32.AND P1, PT, R7, 0xf, PT ;  /* 0x0000000f0700780c */ /* 0x001fda0003f24070 */
[----:B------:R-:W0:Y:S01]  /*0070*/  @!P1 LDC.64 R2, c[0x0][0x390] ;  /* 0x0000e400ff029b82 */ /* 0x000e220000000a00 */
[----:B--2---:R-:W-:-:S04]  /*0080*/  @!P1 IMAD R5, R4, 0x10, R7 ;  /* 0x0000001004059824 */ /* 0x004fc800078e0207 */
[----:B0-----:R-:W-:-:S06]  /*0090*/  @!P1 IMAD.WIDE.U32 R2, R5, 0x4, R2 ;  /* 0x0000000405029825 */ /* 0x001fcc00078e0002 */
[----:B-1----:R-:W2:Y:S01]  /*00a0*/  @!P1 LDG.E R2, desc[UR6][R2.64] ;  /* 0x0000000602029981 */ /* 0x002ea2000c1e1900 */
[----:B------:R-:W-:Y:S01]  /*00b0*/  @!P1 MOV R0, 0x400 ;  /* 0x0000040000009802 */ /* 0x000fe20000000f00 */
[----:B---3--:R-:W-:Y:S01]  /*00c0*/  IMAD R4, R4, UR4, R7 ;  /* 0x0000000404047c24 */ /* 0x008fe2000f8e0207 */
[----:B------:R-:W0:Y:S04]  /*00d0*/  @!P1 S2R R5, SR_CgaCtaId ;  /* 0x0000000000059919 */ /* 0x000e280000008800 */
[----:B----4-:R-:W-:-:S04]  /*00e0*/  ISETP.GE.U32.AND P0, PT, R4, UR8, PT ;  /* 0x0000000804007c0c */ /* 0x010fc8000bf06070 */
[----:B------:R-:W-:Y:S02]  /*00f0*/  ISETP.GE.U32.AND.EX P0, PT, RZ, UR9, PT, P0 ;  /* 0x00000009ff007c0c */ /* 0x000fe4000bf06100 */
[----:B0-----:R-:W-:-:S05]  /*0100*/  @!P1 LEA R0, R5, R0, 0x18 ;  /* 0x0000000005009211 */ /* 0x001fca00078ec0ff */
[----:B------:R-:W-:-:S05]  /*0110*/  @!P1 IMAD R5, R7, 0x4, R0 ;  /* 0x0000000407059824 */ /* 0x000fca00078e0200 */
[----:B--2---:R0:W-:Y:S01]  /*0120*/  @!P1 STS [R5], R2 ;  /* 0x0000000205009388 */ /* 0x0041e20000000800 */
[----:B------:R-:W-:Y:S06]  /*0130*/  BAR.SYNC.DEFER_BLOCKING 0x0 ;  /* 0x0000000000007b1d */ /* 0x000fec0000010000 */
[----:B------:R-:W-:Y:S05]  /*0140*/  @P0 EXIT ;  /* 0x000000000000094d */ /* 0x000fea0003800000 */
[----:B------:R-:W0:Y:S02]  /*0150*/  LDCU.64 UR4, c[0x0][0x380] ;  /* 0x00007000ff0477ac */ /* 0x000e240008000a00 */
[C---:B0-----:R-:W-:Y:S01]  /*0160*/  LEA R2, P0, R4.reuse, UR4, 0x2 ;  /* 0x0000000404027c11 */ /* 0x041fe2000f8010ff */
[----:B------:R-:W0:Y:S03]  /*0170*/  LDCU UR4, c[0x0][0x3a0] ;  /* 0x00007400ff0477ac */ /* 0x000e260008000800 */
[----:B------:R-:W-:Y:S01]  /*0180*/  LEA.HI.X R3, R4, UR5, RZ, 0x2, P0 ;  /* 0x0000000504037c11 */ /* 0x000fe200080f14ff */
[----:B------:R-:W-:Y:S01]  /*0190*/  IMAD.MOV.U32 R9, RZ, RZ, 0x1 ;  /* 0x00000001ff097424 */ /* 0x000fe200078e00ff */
[----:B------:R-:W1:Y:S03]  /*01a0*/  LDC.64 R4, c[0x0][0x388] ;  /* 0x0000e200ff047b82 */ /* 0x000e660000000a00 */
[----:B------:R-:W0:Y:S05]  /*01b0*/  LDG.E R7, desc[UR6][R2.64] ;  /* 0x0000000602077981 */ /* 0x000e2a000c1e1900 */
[----:B------:R-:W2:Y:S01]  /*01c0*/  S2UR UR5, SR_CgaCtaId ;  /* 0x00000000000579c3 */ /* 0x000ea20000008800 */
[----:B0-----:R-:W-:Y:S01]  /*01d0*/  SHF.R.U32.HI R0, RZ, UR4, R7 ;  /* 0x00000004ff007c19 */ /* 0x001fe20008011607 */
[----:B------:R-:W-:-:S02]  /*01e0*/  UMOV UR4, 0x400 ;  /* 0x0000040000047882 */ /* 0x000fc40000000000 */
[----:B--2---:R-:W-:Y:S02]  /*01f0*/  ULEA UR4, UR5, UR4, 0x18 ;  /* 0x0000000405047291 */ /* 0x004fe4000f8ec0ff */
[----:B------:R-:W-:-:S05]  /*0200*/  IMAD.SHL.U32 R0, R0, 0x4, RZ ;  /* 0x0000000400007824 */ /* 0x000fca00078e00ff */
[----:B------:R-:W-:-:S05]  /*0210*/  LOP3.LUT R0, R0, 0x3c, RZ, 0xc0, !PT ;  /* 0x0000003c00007812 */ /* 0x000fca00078ec0ff */
[----:B------:R-:W1:Y:S02]  /*0220*/  ATOMS.ADD R9, [R0+UR4], R9 ;  /* 0x000000090009798c */ /* 0x000e640008000004 */
[----:B-1----:R-:W-:-:S05]  /*0230*/  IMAD.WIDE.U32 R2, R9, 0x4, R4 ;  /* 0x0000000409027825 */ /* 0x002fca00078e0004 */
[----:B------:R-:W-:Y:S01]  /*0240*/  STG.E desc[UR6][R2.64], R7 ;  /* 0x0000000702007986 */ /* 0x000fe2000c101906 */
[----:B------:R-:W-:Y:S05]  /*0250*/  EXIT ;  /* 0x000000000000794d */ /* 0x000fea0003800000 */
.L_x_55:
        /* <DEDUP_REMOVED lines=10> */
.L_x_119:


//--------------------- .text._Z27radix_sort_histogram_kernelPKjmPji --------------------------
	.section	.text._Z27radix_sort_histogram_kernelPKjmPji,"ax",@progbits
	.align	128
        .global         _Z27radix_sort_histogram_kernelPKjmPji
        .type           _Z27radix_sort_histogram_kernelPKjmPji,@function
        .size           _Z27radix_sort_histogram_kernelPKjmPji,(.L_x_120 - _Z27radix_sort_histogram_kernelPKjmPji)
        .other          _Z27radix_sort_histogram_kernelPKjmPji,@"STO_CUDA_ENTRY STV_DEFAULT"
_Z27radix_sort_histogram_kernelPKjmPji:
.text._Z27radix_sort_histogram_kernelPKjmPji:
[----:B------:R-:W-:Y:S01]  /*0000*/  LDC R1, c[0x0][0x37c] ;  /* 0x0000df00ff017b82 */ /* 0x000fe20000000800 */
[----:B------:R-:W0:Y:S01]  /*0010*/  S2R R5, SR_TID.X ;  /* 0x0000000000057919 */ /* 0x000e220000002100 */
[----:B------:R-:W1:Y:S06]  /*0020*/  LDCU UR6, c[0x0][0x360] ;  /* 0x00006c00ff0677ac */ /* 0x000e6c0008000800 */
[----:B------:R-:W2:Y:S01]  /*0030*/  S2UR UR5, SR_CgaCtaId ;  /* 0x00000000000579c3 */ /* 0x000ea20000008800 */
[----:B------:R-:W-:Y:S01]  /*0040*/  BSSY.RECONVERGENT B0, `(.L_x_56) ;  /* 0x0000020000007945 */ /* 0x000fe20003800200 */
[----:B------:R-:W3:Y:S01]  /*0050*/  S2R R6, SR_CTAID.X ;  /* 0x0000000000067919 */ /* 0x000ee20000002500 */
[----:B------:R-:W4:Y:S01]  /*0060*/  LDCU.64 UR10, c[0x0][0x388] ;  /* 0x00007100ff0a77ac */ /* 0x000f220008000a00 */
[----:B------:R-:W1:Y:S01]  /*0070*/  LDCU UR7, c[0x0][0x370] ;  /* 0x00006e00ff0777ac */ /* 0x000e620008000800 */
[----:B------:R-:W-:Y:S01]  /*0080*/  UMOV UR4, 0x400 ;  /* 0x0000040000047882 */ /* 0x000fe20000000000 */
[----:B------:R-:W0:Y:S01]  /*0090*/  LDCU.64 UR8, c[0x0][0x358] ;  /* 0x00006b00ff0877ac */ /* 0x000e220008000a00 */
[----:B------:R-:W0:Y:S01]  /*00a0*/  LDCU UR14, c[0x0][0x398] ;  /* 0x00007300ff0e77ac */ /* 0x000e220008000800 */
[----:B------:R-:W0:Y:S01]  /*00b0*/  LDCU.64 UR12, c[0x0][0x380] ;  /* 0x00007000ff0c77ac */ /* 0x000e220008000a00 */
[----:B--2---:R-:W-:-:S02]  /*00c0*/  ULEA UR4, UR5, UR4, 0x18 ;  /* 0x0000000405047291 */ /* 0x004fc4000f8ec0ff */
[----:B-1----:R-:W-:Y:S01]  /*00d0*/  UIMAD UR5, UR6, UR7, URZ ;  /* 0x00000007060572a4 */ /* 0x002fe2000f8e02ff */
[----:B0-----:R-:W-:-:S03]  /*00e0*/  ISETP.GT.U32.AND P1, PT, R5, 0xf, PT ;  /* 0x0000000f0500780c */ /* 0x001fc60003f24070 */
[----:B------:R-:W-:Y:S01]  /*00f0*/  LEA R0, R5, UR4, 0x2 ;  /* 0x0000000405007c11 */ /* 0x000fe2000f8e10ff */
[----:B---3--:R-:W-:-:S05]  /*0100*/  IMAD R2, R6, UR6, R5 ;  /* 0x0000000606027c24 */ /* 0x008fca000f8e0205 */
[----:B----4-:R-:W-:-:S04]  /*0110*/  ISETP.GE.U32.AND P0, PT, R2, UR10, PT ;  /* 0x0000000a02007c0c */ /* 0x010fc8000bf06070 */
[----:B------:R-:W-:Y:S01]  /*0120*/  ISETP.GE.U32.AND.EX P0, PT, RZ, UR11, PT, P0 ;  /* 0x0000000bff007c0c */ /* 0x000fe2000bf06100 */
[----:B------:R0:W-:Y:S01]  /*0130*/  @!P1 STS [R0], RZ ;  /* 0x000000ff00009388 */ /* 0x0001e20000000800 */
[----:B------:R-:W-:Y:S11]  /*0140*/  BAR.SYNC.DEFER_BLOCKING 0x0 ;  /* 0x0000000000007b1d */ /* 0x000ff60000010000 */
[----:B0-----:R-:W-:Y:S05]  /*0150*/  @P0 BRA `(.L_x_57) ;  /* 0x0000000000380947 */ /* 0x001fea0003800000 */
[----:B------:R-:W-:Y:S02]  /*0160*/  IMAD.MOV.U32 R7, RZ, RZ, R2 ;  /* 0x000000ffff077224 */ /* 0x000fe400078e0002 */
[----:B------:R-:W-:-:S07]  /*0170*/  IMAD.MOV.U32 R8, RZ, RZ, RZ ;  /* 0x000000ffff087224 */ /* 0x000fce00078e00ff */
.L_x_58:
[----:B------:R-:W-:-:S04]  /*0180*/  LEA R2, P0, R7, UR12, 0x2 ;  /* 0x0000000c07027c11 */ /* 0x000fc8000f8010ff */
[----:B------:R-:W-:-:S05]  /*0190*/  LEA.HI.X R3, R7, UR13, R8, 0x2, P0 ;  /* 0x0000000d07037c11 */ /* 0x000fca00080f1408 */
[----:B------:R-:W2:Y:S01]  /*01a0*/  LDG.E R2, desc[UR8][R2.64] ;  /* 0x0000000802027981 */ /* 0x000ea2000c1e1900 */
[----:B------:R-:W-:-:S05]  /*01b0*/  IADD3 R7, P0, PT, R7, UR5, RZ ;  /* 0x0000000507077c10 */ /* 0x000fca000ff1e0ff */
[----:B------:R-:W-:Y:S01]  /*01c0*/  IMAD.X R8, RZ, RZ, R8, P0 ;  /* 0x000000ffff087224 */ /* 0x000fe200000e0608 */
[----:B------:R-:W-:-:S04]  /*01d0*/  ISETP.GE.U32.AND P0, PT, R7, UR10, PT ;  /* 0x0000000a07007c0c */ /* 0x000fc8000bf06070 */
[----:B------:R-:W-:Y:S02]  /*01e0*/  ISETP.GE.U32.AND.EX P0, PT, R8, UR11, PT, P0 ;  /* 0x0000000b08007c0c */ /* 0x000fe4000bf06100 */
[----:B0-2---:R-:W-:-:S05]  /*01f0*/  SHF.R.U32.HI R4, RZ, UR14, R2 ;  /* 0x0000000eff047c19 */ /* 0x005fca0008011602 */
[----:B------:R-:W-:-:S05]  /*0200*/  IMAD.SHL.U32 R4, R4, 0x4, RZ ;  /* 0x0000000404047824 */ /* 0x000fca00078e00ff */
[----:B------:R-:W-:-:S05]  /*0210*/  LOP3.LUT R4, R4, 0x3c, RZ, 0xc0, !PT ;  /* 0x0000003c04047812 */ /* 0x000fca00078ec0ff */
[----:B------:R0:W-:Y:S01]  /*0220*/  ATOMS.POPC.INC.32 RZ, [R4+UR4] ;  /* 0x0000000004ff7f8c */ /* 0x0001e2000d800004 */
[----:B------:R-:W-:Y:S05]  /*0230*/  @!P0 BRA `(.L_x_58) ;  /* 0xfffffffc00d08947 */ /* 0x000fea000383ffff */
.L_x_57:
[----:B------:R-:W-:Y:S05]  /*0240*/  BSYNC.RECONVERGENT B0 ;  /* 0x0000000000007941 */ /* 0x000fea0003800200 */
.L_x_56:
[----:B------:R-:W-:Y:S06]  /*0250*/  BAR.SYNC.DEFER_BLOCKING 0x0 ;  /* 0x0000000000007b1d */ /* 0x000fec0000010000 */
[----:B------:R-:W-:Y:S05]  /*0260*/  @P1 EXIT ;  /* 0x000000000000194d */ /* 0x000fea0003800000 */
[----:B------:R-:W1:Y:S01]  /*0270*/  LDS R7, [R0] ;  /* 0x0000000000077984 */ /* 0x000e620000000800 */
[----:B------:R-:W2:Y:S01]  /*0280*/  LDC.64 R2, c[0x0][0x390] ;  /* 0x0000e400ff027b82 */ /* 0x000ea20000000a00 */
[----:B------:R-:W-:-:S04]  /*0290*/  IMAD R5, R6, 0x10, R5 ;  /* 0x0000001006057824 */ /* 0x000fc800078e0205 */
[----:B--2---:R-:W-:-:S05]  /*02a0*/  IMAD.WIDE.U32 R2, R5, 0x4, R2 ;  /* 0x0000000405027825 */ /* 0x004fca00078e0002 */
[----:B-1----:R-:W-:Y:S01]  /*02b0*/  REDG.E.ADD.STRONG.GPU desc[UR8][R2.64], R7 ;  /* 0x000000070200798e */ /* 0x002fe2000c12e108 */
[----:B------:R-:W-:Y:S05]  /*02c0*/  EXIT ;  /* 0x000000000000794d */ /* 0x000fea0003800000 */
.L_x_59:
        /* <DEDUP_REMOVED lines=11> */
.L_x_120:


//--------------------- .text._Z24reduce_minmax_u32_kernelPKjmPjS1_ --------------------------
	.section	.text._Z24reduce_minmax_u32_kernelPKjmPjS1_,"ax",@progbits
	.align	128
        .global         _Z24reduce_minmax_u32_kernelPKjmPjS1_
        .type           _Z24reduce_minmax_u32_kernelPKjmPjS1_,@function
        .size           _Z24reduce_minmax_u32_kernelPKjmPjS1_,(.L_x_121 - _Z24reduce_minmax_u32_kernelPKjmPjS1_)
        .other          _Z24reduce_minmax_u32_kernelPKjmPjS1_,@"STO_CUDA_ENTRY STV_DEFAULT"
_Z24reduce_minmax_u32_kernelPKjmPjS1_:
.text._Z24reduce_minmax_u32_kernelPKjmPjS1_:
[----:B------:R-:W-:Y:S01]  /*0000*/  LDC R1, c[0x0][0x37c] ;  /* 0x0000df00ff017b82 */ /* 0x000fe20000000800 */
[----:B------:R-:W0:Y:S07]  /*0010*/  S2R R7, SR_TID.X ;  /* 0x0000000000077919 */ /* 0x000e2e0000002100 */
[----:B------:R-:W0:Y:S01]  /*0020*/  S2UR UR4, SR_CTAID.X ;  /* 0x00000000000479c3 */ /* 0x000e220000002500 */
[----:B------:R-:W1:Y:S01]  /*0030*/  LDCU.64 UR6, c[0x0][0x388] ;  /* 0x00007100ff0677ac */ /* 0x000e620008000a00 */
[----:B------:R-:W-:Y:S01]  /*0040*/  BSSY.RECONVERGENT B0, `(.L_x_60) ;  /* 0x0000019000007945 */ /* 0x000fe20003800200 */
[----:B------:R-:W-:Y:S01]  /*0050*/  IMAD.MOV.U32 R5, RZ, RZ, RZ ;  /* 0x000000ffff057224 */ /* 0x000fe200078e00ff */
[----:B------:R-:W2:Y:S01]  /*0060*/  LDCU.64 UR8, c[0x0][0x358] ;  /* 0x00006b00ff0877ac */ /* 0x000ea20008000a00 */
[----:B------:R-:W-:-:S03]  /*0070*/  IMAD.MOV.U32 R6, RZ, RZ, -0x1 ;  /* 0xffffffffff067424 */ /* 0x000fc600078e00ff */
[----:B------:R-:W0:Y:S01]  /*0080*/  LDC R4, c[0x0][0x360] ;  /* 0x0000d800ff047b82 */ /* 0x000e220000000800 */
[----:B------:R-:W3:Y:S01]  /*0090*/  LDCU.64 UR10, c[0x0][0x380] ;  /* 0x00007000ff0a77ac */ /* 0x000ee20008000a00 */
[----:B0-----:R-:W-:-:S05]  /*00a0*/  IMAD R0, R4, UR4, R7 ;  /* 0x0000000404007c24 */ /* 0x001fca000f8e0207 */
[----:B-1----:R-:W-:-:S04]  /*00b0*/  ISETP.GE.U32.AND P0, PT, R0, UR6, PT ;  /* 0x0000000600007c0c */ /* 0x002fc8000bf06070 */
[----:B------:R-:W-:-:S13]  /*00c0*/  ISETP.GE.U32.AND.EX P0, PT, RZ, UR7, PT, P0 ;  /* 0x00000007ff007c0c */ /* 0x000fda000bf06100 */
[----:B--23--:R-:W-:Y:S05]  /*00d0*/  @P0 BRA `(.L_x_61) ;  /* 0x00000000003c0947 */ /* 0x00cfea0003800000 */
[----:B------:R-:W0:Y:S01]  /*00e0*/  LDCU UR4, c[0x0][0x370] ;  /* 0x00006e00ff0477ac */ /* 0x000e220008000800 */
[----:B------:R-:W-:Y:S02]  /*00f0*/  IMAD.MOV.U32 R9, RZ, RZ, RZ ;  /* 0x000000ffff097224 */ /* 0x000fe400078e00ff */
[----:B------:R-:W-:Y:S02]  /*0100*/  IMAD.MOV.U32 R6, RZ, RZ, -0x1 ;  /* 0xffffffffff067424 */ /* 0x000fe400078e00ff */
[----:B------:R-:W-:Y:S02]  /*0110*/  IMAD.MOV.U32 R5, RZ, RZ, RZ ;  /* 0x000000ffff057224 */ /* 0x000fe400078e00ff */
[----:B0-----:R-:W-:-:S07]  /*0120*/  IMAD R11, R4, UR4, RZ ;  /* 0x00000004040b7c24 */ /* 0x001fce000f8e02ff */
.L_x_62:
[----:B------:R-:W-:-:S04]  /*0130*/  LEA R2, P0, R0, UR10, 0x2 ;  /* 0x0000000a00027c11 */ /* 0x000fc8000f8010ff */
[----:B------:R-:W-:-:S05]  /*0140*/  LEA.HI.X R3, R0, UR11, R9, 0x2, P0 ;  /* 0x0000000b00037c11 */ /* 0x000fca00080f1409 */
[----:B------:R-:W2:Y:S01]  /*0150*/  LDG.E R2, desc[UR8][R2.64] ;  /* 0x0000000802027981 */ /* 0x000ea2000c1e1900 */
[----:B------:R-:W-:-:S05]  /*0160*/  IADD3 R0, P0, PT, R11, R0, RZ ;  /* 0x000000000b007210 */ /* 0x000fca0007f1e0ff */
[----:B------:R-:W-:Y:S01]  /*0170*/  IMAD.X R9, RZ, RZ, R9, P0 ;  /* 0x000000ffff097224 */ /* 0x000fe200000e0609 */
[----:B------:R-:W-:-:S04]  /*0180*/  ISETP.GE.U32.AND P0, PT, R0, UR6, PT ;  /* 0x0000000600007c0c */ /* 0x000fc8000bf06070 */
[----:B------:R-:W-:Y:S02]  /*0190*/  ISETP.GE.U32.AND.EX P0, PT, R9, UR7, PT, P0 ;  /* 0x0000000709007c0c */ /* 0x000fe4000bf06100 */
[C---:B--2---:R-:W-:Y:S02]  /*01a0*/  VIMNMX.U32 R6, PT, PT, R2.reuse, R6, PT ;  /* 0x0000000602067248 */ /* 0x044fe40003fe0000 */
[----:B------:R-:W-:-:S09]  /*01b0*/  VIMNMX.U32 R5, PT, PT, R2, R5, !PT ;  /* 0x0000000502057248 */ /* 0x000fd20007fe0000 */
[----:B------:R-:W-:Y:S05]  /*01c0*/  @!P0 BRA `(.L_x_62) ;  /* 0xfffffffc00d88947 */ /* 0x000fea000383ffff */
.L_x_61:
[----:B------:R-:W-:Y:S05]  /*01d0*/  BSYNC.RECONVERGENT B0 ;  /* 0x0000000000007941 */ /* 0x000fea0003800200 */
.L_x_60:
[----:B------:R-:W0:Y:S01]  /*01e0*/  S2UR UR6, SR_CgaCtaId ;  /* 0x00000000000679c3 */ /* 0x000e220000008800 */
[----:B------:R-:W-:Y:S01]  /*01f0*/  UMOV UR4, 0x400 ;  /* 0x0000040000047882 */ /* 0x000fe20000000000 */
[----:B------:R-:W-:Y:S01]  /*0200*/  ISETP.GE.U32.AND P0, PT, R4, 0x2, PT ;  /* 0x000000020400780c */ /* 0x000fe20003f06070 */
[----:B------:R-:W-:Y:S02]  /*0210*/  UIADD3 UR5, UPT, UPT, UR4, 0x400, URZ ;  /* 0x0000040004057890 */ /* 0x000fe4000fffe0ff */
[----:B0-----:R-:W-:Y:S02]  /*0220*/  ULEA UR4, UR6, UR4, 0x18 ;  /* 0x0000000406047291 */ /* 0x001fe4000f8ec0ff */
[----:B------:R-:W-:-:S04]  /*0230*/  ULEA UR5, UR6, UR5, 0x18 ;  /* 0x0000000506057291 */ /* 0x000fc8000f8ec0ff */
[C---:B------:R-:W-:Y:S02]  /*0240*/  LEA R3, R7.reuse, UR4, 0x2 ;  /* 0x0000000407037c11 */ /* 0x040fe4000f8e10ff */
[----:B------:R-:W-:-:S03]  /*0250*/  LEA R0, R7, UR5, 0x2 ;  /* 0x0000000507007c11 */ /* 0x000fc6000f8e10ff */
[----:B------:R0:W-:Y:S04]  /*0260*/  STS [R3], R6 ;  /* 0x0000000603007388 */ /* 0x0001e80000000800 */
[----:B------:R0:W-:Y:S01]  /*0270*/  STS [R0], R5 ;  /* 0x0000000500007388 */ /* 0x0001e20000000800 */
[----:B------:R-:W-:Y:S06]  /*0280*/  BAR.SYNC.DEFER_BLOCKING 0x0 ;  /* 0x0000000000007b1d */ /* 0x000fec0000010000 */
[----:B------:R-:W-:Y:S05]  /*0290*/  @!P0 BRA `(.L_x_63) ;  /* 0x00000000004c8947 */ /* 0x000fea0003800000 */
.L_x_66:
[--C-:B------:R-:W-:Y:S01]  /*02a0*/  IMAD.MOV.U32 R8, RZ, RZ, R4.reuse ;  /* 0x000000ffff087224 */ /* 0x100fe200078e0004 */
[----:B------:R-:W-:Y:S01]  /*02b0*/  SHF.R.U32.HI R4, RZ, 0x1, R4 ;  /* 0x00000001ff047819 */ /* 0x000fe20000011604 */
[----:B------:R-:W-:Y:S03]  /*02c0*/  BSSY.RECONVERGENT B0, `(.L_x_64) ;  /* 0x000000d000007945 */ /* 0x000fe60003800200 */
[----:B------:R-:W-:-:S13]  /*02d0*/  ISETP.GE.U32.AND P0, PT, R7, R4, PT ;  /* 0x000000040700720c */ /* 0x000fda0003f06070 */
[----:B-1----:R-:W-:Y:S05]  /*02e0*/  @P0 BRA `(.L_x_65) ;  /* 0x0000000000280947 */ /* 0x002fea0003800000 */
[----:B------:R-:W-:Y:S01]  /*02f0*/  IMAD R2, R4, 0x4, R3 ;  /* 0x0000000404027824 */ /* 0x000fe200078e0203 */
[----:B0-----:R-:W-:Y:S05]  /*0300*/  LDS R5, [R3] ;  /* 0x0000000003057984 */ /* 0x001fea0000000800 */
[----:B------:R-:W0:Y:S02]  /*0310*/  LDS R2, [R2] ;  /* 0x0000000002027984 */ /* 0x000e240000000800 */
[----:B0-----:R-:W-:Y:S01]  /*0320*/  ISETP.GE.U32.AND P0, PT, R2, R5, PT ;  /* 0x000000050200720c */ /* 0x001fe20003f06070 */
[----:B------:R-:W-:-:S12]  /*0330*/  IMAD R5, R4, 0x4, R0 ;  /* 0x0000000404057824 */ /* 0x000fd800078e0200 */
[----:B------:R-:W-:Y:S04]  /*0340*/  @!P0 STS [R3], R2 ;  /* 0x0000000203008388 */ /* 0x000fe80000000800 */
[----:B------:R-:W-:Y:S04]  /*0350*/  LDS R5, [R5] ;  /* 0x0000000005057984 */ /* 0x000fe80000000800 */
[----:B------:R-:W0:Y:S02]  /*0360*/  LDS R6, [R0] ;  /* 0x0000000000067984 */ /* 0x000e240000000800 */
[----:B0-----:R-:W-:-:S13]  /*0370*/  ISETP.GT.U32.AND P0, PT, R5, R6, PT ;  /* 0x000000060500720c */ /* 0x001fda0003f04070 */
[----:B------:R1:W-:Y:S02]  /*0380*/  @P0 STS [R0], R5 ;  /* 0x0000000500000388 */ /* 0x0003e40000000800 */
.L_x_65:
[----:B------:R-:W-:Y:S05]  /*0390*/  BSYNC.RECONVERGENT B0 ;  /* 0x0000000000007941 */ /* 0x000fea0003800200 */
.L_x_64:
[----:B------:R-:W-:Y:S01]  /*03a0*/  BAR.SYNC.DEFER_BLOCKING 0x0 ;  /* 0x0000000000007b1d */ /* 0x000fe20000010000 */
[----:B------:R-:W-:-:S13]  /*03b0*/  ISETP.GT.U32.AND P0, PT, R8, 0x3, PT ;  /* 0x000000030800780c */ /* 0x000fda0003f04070 */
[----:B------:R-:W-:Y:S05]  /*03c0*/  @P0 BRA `(.L_x_66) ;  /* 0xfffffffc00b40947 */ /* 0x000fea000383ffff */
.L_x_63:
[----:B------:R-:W-:-:S13]  /*03d0*/  ISETP.NE.AND P0, PT, R7, RZ, PT ;  /* 0x000000ff0700720c */ /* 0x000fda0003f05270 */
[----:B------:R-:W-:Y:S05]  /*03e0*/  @P0 EXIT ;  /* 0x000000000000094d */ /* 0x000fea0003800000 */
[----:B------:R-:W2:Y:S01]  /*03f0*/  S2UR UR5, SR_CgaCtaId ;  /* 0x00000000000579c3 */ /* 0x000ea20000008800 */
[----:B------:R-:W-:-:S07]  /*0400*/  UMOV UR4, 0x400 ;  /* 0x0000040000047882 */ /* 0x000fce0000000000 */
[----:B0-----:R-:W0:Y:S08]  /*0410*/  LDC.64 R2, c[0x0][0x390] ;  /* 0x0000e400ff027b82 */ /* 0x001e300000000a00 */
[----:B-1----:R-:W1:Y:S01]  /*0420*/  LDC.64 R4, c[0x0][0x398] ;  /* 0x0000e600ff047b82 */ /* 0x002e620000000a00 */
[----:B--2---:R-:W-:-:S09]  /*0430*/  ULEA UR4, UR5, UR4, 0x18 ;  /* 0x0000000405047291 */ /* 0x004fd2000f8ec0ff */
[----:B------:R-:W0:Y:S04]  /*0440*/  LDS R7, [UR4] ;  /* 0x00000004ff077984 */ /* 0x000e280008000800 */
[----:B------:R-:W1:Y:S04]  /*0450*/  LDS R9, [UR4+0x400] ;  /* 0x00040004ff097984 */ /* 0x000e680008000800 */
[----:B0-----:R-:W-:Y:S04]  /*0460*/  REDG.E.MIN.STRONG.GPU desc[UR8][R2.64], R7 ;  /* 0x000000070200798e */ /* 0x001fe8000c92e108 */
[----:B-1----:R-:W-:Y:S01]  /*0470*/  REDG.E.MAX.STRONG.GPU desc[UR8][R4.64], R9 ;  /* 0x000000090400798e */ /* 0x002fe2000d12e108 */
[----:B------:R-:W-:Y:S05]  /*0480*/  EXIT ;  /* 0x000000000000794d */ /* 0x000fea0003800000 */
.L_x_67:
        /* <DEDUP_REMOVED lines=15> */
.L_x_121:


//--------------------- .text._Z21reduce_sum_f32_kernelPKfmPf --------------------------
	.section	.text._Z21reduce_sum_f32_kernelPKfmPf,"ax",@progbits
	.align	128
        .global         _Z21reduce_sum_f32_kernelPKfmPf
        .type           _Z21reduce_sum_f32_kernelPKfmPf,@function
        .size           _Z21reduce_sum_f32_kernelPKfmPf,(.L_x_122 - _Z21reduce_sum_f32_kernelPKfmPf)
        .other          _Z21reduce_sum_f32_kernelPKfmPf,@"STO_CUDA_ENTRY STV_DEFAULT"
_Z21reduce_sum_f32_kernelPKfmPf:
.text._Z21reduce_sum_f32_kernelPKfmPf:
[----:B------:R-:W-:Y:S01]  /*0000*/  LDC R1, c[0x0][0x37c] ;  /* 0x0000df00ff017b82 */ /* 0x000fe20000000800 */
[----:B------:R-:W0:Y:S01]  /*0010*/  S2R R7, SR_CTAID.X ;  /* 0x0000000000077919 */ /* 0x000e220000002500 */
[----:B------:R-:W1:Y:S01]  /*0020*/  LDCU UR4, c[0x0][0x360] ;  /* 0x00006c00ff0477ac */ /* 0x000e620008000800 */
[----:B------:R-:W-:Y:S01]  /*0030*/  BSSY.RECONVERGENT B0, `(.L_x_68) ;  /* 0x0000018000007945 */ /* 0x000fe20003800200 */
[----:B------:R-:W-:Y:S01]  /*0040*/  IMAD.MOV.U32 R5, RZ, RZ, RZ ;  /* 0x000000ffff057224 */ /* 0x000fe200078e00ff */
[----:B------:R-:W0:Y:S01]  /*0050*/  S2R R6, SR_TID.X ;  /* 0x0000000000067919 */ /* 0x000e220000002100 */
[----:B------:R-:W2:Y:S01]  /*0060*/  LDCU.64 UR8, c[0x0][0x388] ;  /* 0x00007100ff0877ac */ /* 0x000ea20008000a00 */
[----:B------:R-:W3:Y:S01]  /*0070*/  LDCU.64 UR6, c[0x0][0x358] ;  /* 0x00006b00ff0677ac */ /* 0x000ee20008000a00 */
[----:B------:R-:W4:Y:S01]  /*0080*/  LDCU.64 UR10, c[0x0][0x380] ;  /* 0x00007000ff0a77ac */ /* 0x000f220008000a00 */
[----:B-1----:R-:W-:Y:S02]  /*0090*/  IMAD.U32 R4, RZ, RZ, UR4 ;  /* 0x00000004ff047e24 */ /* 0x002fe4000f8e00ff */
[----:B0-----:R-:W-:-:S05]  /*00a0*/  IMAD R0, R7, UR4, R6 ;  /* 0x0000000407007c24 */ /* 0x001fca000f8e0206 */
[----:B--2---:R-:W-:-:S04]  /*00b0*/  ISETP.GE.U32.AND P0, PT, R0, UR8, PT ;  /* 0x0000000800007c0c */ /* 0x004fc8000bf06070 */
[----:B------:R-:W-:-:S13]  /*00c0*/  ISETP.GE.U32.AND.EX P0, PT, RZ, UR9, PT, P0 ;  /* 0x00000009ff007c0c */ /* 0x000fda000bf06100 */
[----:B---34-:R-:W-:Y:S05]  /*00d0*/  @P0 BRA `(.L_x_69) ;  /* 0x0000000000340947 */ /* 0x018fea0003800000 */
[----:B------:R-:W0:Y:S01]  /*00e0*/  LDCU UR4, c[0x0][0x370] ;  /* 0x00006e00ff0477ac */ /* 0x000e220008000800 */
[----:B------:R-:W-:Y:S02]  /*00f0*/  IMAD.MOV.U32 R9, RZ, RZ, RZ ;  /* 0x000000ffff097224 */ /* 0x000fe400078e00ff */
[----:B------:R-:W-:Y:S02]  /*0100*/  IMAD.MOV.U32 R5, RZ, RZ, RZ ;  /* 0x000000ffff057224 */ /* 0x000fe400078e00ff */
[----:B0-----:R-:W-:-:S07]  /*0110*/  IMAD R11, R4, UR4, RZ ;  /* 0x00000004040b7c24 */ /* 0x001fce000f8e02ff */
.L_x_70:
[----:B------:R-:W-:-:S04]  /*0120*/  LEA R2, P0, R0, UR10, 0x2 ;  /* 0x0000000a00027c11 */ /* 0x000fc8000f8010ff */
[----:B------:R-:W-:-:S05]  /*0130*/  LEA.HI.X R3, R0, UR11, R9, 0x2, P0 ;  /* 0x0000000b00037c11 */ /* 0x000fca00080f1409 */
[----:B------:R-:W2:Y:S01]  /*0140*/  LDG.E R2, desc[UR6][R2.64] ;  /* 0x0000000602027981 */ /* 0x000ea2000c1e1900 */
[----:B------:R-:W-:-:S05]  /*0150*/  IADD3 R0, P0, PT, R11, R0, RZ ;  /* 0x000000000b007210 */ /* 0x000fca0007f1e0ff */
[----:B------:R-:W-:Y:S01]  /*0160*/  IMAD.X R9, RZ, RZ, R9, P0 ;  /* 0x000000ffff097224 */ /* 0x000fe200000e0609 */
[----:B------:R-:W-:-:S04]  /*0170*/  ISETP.GE.U32.AND P0, PT, R0, UR8, PT ;  /* 0x0000000800007c0c */ /* 0x000fc8000bf06070 */
[----:B------:R-:W-:Y:S01]  /*0180*/  ISETP.GE.U32.AND.EX P0, PT, R9, UR9, PT, P0 ;  /* 0x0000000909007c0c */ /* 0x000fe2000bf06100 */
[----:B--2---:R-:W-:-:S12]  /*0190*/  FADD R5, R2, R5 ;  /* 0x0000000502057221 */ /* 0x004fd80000000000 */
[----:B------:R-:W-:Y:S05]  /*01a0*/  @!P0 BRA `(.L_x_70) ;  /* 0xfffffffc00dc8947 */ /* 0x000fea000383ffff */
.L_x_69:
[----:B------:R-:W-:Y:S05]  /*01b0*/  BSYNC.RECONVERGENT B0 ;  /* 0x0000000000007941 */ /* 0x000fea0003800200 */
.L_x_68:
[----:B------:R-:W0:Y:S01]  /*01c0*/  S2UR UR5, SR_CgaCtaId ;  /* 0x00000000000579c3 */ /* 0x000e220000008800 */
[----:B------:R-:W-:Y:S01]  /*01d0*/  UMOV UR4, 0x400 ;  /* 0x0000040000047882 */ /* 0x000fe20000000000 */
[----:B------:R-:W-:Y:S02]  /*01e0*/  ISETP.GE.U32.AND P1, PT, R4, 0x2, PT ;  /* 0x000000020400780c */ /* 0x000fe40003f26070 */
[----:B------:R-:W-:Y:S01]  /*01f0*/  ISETP.NE.AND P0, PT, R6, RZ, PT ;  /* 0x000000ff0600720c */ /* 0x000fe20003f05270 */
[----:B0-----:R-:W-:-:S06]  /*0200*/  ULEA UR4, UR5, UR4, 0x18 ;  /* 0x0000000405047291 */ /* 0x001fcc000f8ec0ff */
[----:B------:R-:W-:-:S05]  /*0210*/  LEA R0, R6, UR4, 0x2 ;  /* 0x0000000406007c11 */ /* 0x000fca000f8e10ff */
[----:B------:R0:W-:Y:S01]  /*0220*/  STS [R0], R5 ;  /* 0x0000000500007388 */ /* 0x0001e20000000800 */
[----:B------:R-:W-:Y:S06]  /*0230*/  BAR.SYNC.DEFER_BLOCKING 0x0 ;  /* 0x0000000000007b1d */ /* 0x000fec0000010000 */
[----:B------:R-:W-:Y:S05]  /*0240*/  @!P1 BRA `(.L_x_71) ;  /* 0x00000000002c9947 */ /* 0x000fea0003800000 */
.L_x_72:
[----:B0-----:R-:W-:-:S04]  /*0250*/  SHF.R.U32.HI R5, RZ, 0x1, R4 ;  /* 0x00000001ff057819 */ /* 0x001fc80000011604 */
[----:B------:R-:W-:-:S13]  /*0260*/  ISETP.GE.U32.AND P1, PT, R6, R5, PT ;  /* 0x000000050600720c */ /* 0x000fda0003f26070 */
[----:B------:R-:W-:Y:S01]  /*0270*/  @!P1 IMAD R2, R5, 0x4, R0 ;  /* 0x0000000405029824 */ /* 0x000fe200078e0200 */
[----:B------:R-:W-:Y:S05]  /*0280*/  @!P1 LDS R3, [R0] ;  /* 0x0000000000039984 */ /* 0x000fea0000000800 */
[----:B------:R-:W0:Y:S02]  /*0290*/  @!P1 LDS R2, [R2] ;  /* 0x0000000002029984 */ /* 0x000e240000000800 */
[----:B0-----:R-:W-:-:S05]  /*02a0*/  @!P1 FADD R3, R2, R3 ;  /* 0x0000000302039221 */ /* 0x001fca0000000000 */
[----:B------:R1:W-:Y:S01]  /*02b0*/  @!P1 STS [R0], R3 ;  /* 0x0000000300009388 */ /* 0x0003e20000000800 */
[----:B------:R-:W-:Y:S01]  /*02c0*/  BAR.SYNC.DEFER_BLOCKING 0x0 ;  /* 0x0000000000007b1d */ /* 0x000fe20000010000 */
[----:B------:R-:W-:Y:S01]  /*02d0*/  ISETP.GT.U32.AND P1, PT, R4, 0x3, PT ;  /* 0x000000030400780c */ /* 0x000fe20003f24070 */
[----:B------:R-:W-:-:S12]  /*02e0*/  IMAD.MOV.U32 R4, RZ, RZ, R5 ;  /* 0x000000ffff047224 */ /* 0x000fd800078e0005 */
[----:B-1----:R-:W-:Y:S05]  /*02f0*/  @P1 BRA `(.L_x_72) ;  /* 0xfffffffc00d41947 */ /* 0x002fea000383ffff */
.L_x_71:
[----:B------:R-:W-:Y:S05]  /*0300*/  @P0 EXIT ;  /* 0x000000000000094d */ /* 0x000fea0003800000 */
[----:B------:R-:W1:Y:S01]  /*0310*/  S2UR UR5, SR_CgaCtaId ;  /* 0x00000000000579c3 */ /* 0x000e620000008800 */
[----:B------:R-:W-:-:S07]  /*0320*/  UMOV UR4, 0x400 ;  /* 0x0000040000047882 */ /* 0x000fce0000000000 */
[----:B------:R-:W2:Y:S01]  /*0330*/  LDC.64 R2, c[0x0][0x390] ;  /* 0x0000e400ff027b82 */ /* 0x000ea20000000a00 */
[----:B-1----:R-:W-:Y:S01]  /*0340*/  ULEA UR4, UR5, UR4, 0x18 ;  /* 0x0000000405047291 */ /* 0x002fe2000f8ec0ff */
[----:B--2---:R-:W-:-:S08]  /*0350*/  IMAD.WIDE.U32 R2, R7, 0x4, R2 ;  /* 0x0000000407027825 */ /* 0x004fd000078e0002 */
[----:B0-----:R-:W0:Y:S04]  /*0360*/  LDS R5, [UR4] ;  /* 0x00000004ff057984 */ /* 0x001e280008000800 */
[----:B0-----:R-:W-:Y:S01]  /*0370*/  STG.E desc[UR6][R2.64], R5 ;  /* 0x0000000502007986 */ /* 0x001fe2000c101906 */
[----:B------:R-:W-:Y:S05]  /*0380*/  EXIT ;  /* 0x000000000000794d */ /* 0x000fea0003800000 */
.L_x_73:
        /* <DEDUP_REMOVED lines=15> */
.L_x_122:


//--------------------- .text._Z16histogram_kernelPKhmPm --------------------------
	.section	.text._Z16histogram_kernelPKhmPm,"ax",@progbits
	.align	128
        .global         _Z16histogram_kernelPKhmPm
        .type           _Z16histogram_kernelPKhmPm,@function
        .size           _Z16histogram_kernelPKhmPm,(.L_x_123 - _Z16histogram_kernelPKhmPm)
        .other          _Z16histogram_kernelPKhmPm,@"STO_CUDA_ENTRY STV_DEFAULT"
_Z16histogram_kernelPKhmPm:
.text._Z16histogram_kernelPKhmPm:
[----:B------:R-:W-:Y:S01]  /*0000*/  LDC R1, c[0x0][0x37c] ;  /* 0x0000df00ff017b82 */ /* 0x000fe20000000800 */
[----:B------:R-:W0:Y:S01]  /*0010*/  S2R R0, SR_TID.X ;  /* 0x0000000000007919 */ /* 0x000e220000002100 */
[----:B------:R-:W-:Y:S01]  /*0020*/  BSSY.RECONVERGENT B0, `(.L_x_74) ;  /* 0x0000040000007945 */ /* 0x000fe20003800200 */
[----:B0-----:R-:W-:-:S13]  /*0030*/  ISETP.GT.U32.AND P0, PT, R0, 0xff, PT ;  /* 0x000000ff0000780c */ /* 0x001fda0003f04070 */
[----:B------:R-:W-:Y:S05]  /*0040*/  @P0 BRA `(.L_x_75) ;  /* 0x0000000000f40947 */ /* 0x000fea0003800000 */
[----:B------:R-:W0:Y:S01]  /*0050*/  LDC R10, c[0x0][0x360] ;  /* 0x0000d800ff0a7b82 */ /* 0x000e220000000800 */
[----:B------:R-:W-:Y:S01]  /*0060*/  BSSY.RECONVERGENT B1, `(.L_x_76) ;  /* 0x000002b000017945 */ /* 0x000fe20003800200 */
[----:B0-----:R-:W0:Y:S01]  /*0070*/  I2F.U32.RP R7, R10 ;  /* 0x0000000a00077306 */ /* 0x001e220000209000 */
[----:B------:R-:W-:Y:S01]  /*0080*/  IMAD.IADD R4, R0, 0x1, R10 ;  /* 0x0000000100047824 */ /* 0x000fe200078e020a */
[----:B------:R-:W-:-:S04]  /*0090*/  ISETP.NE.U32.AND P2, PT, R10, RZ, PT ;  /* 0x000000ff0a00720c */ /* 0x000fc80003f45070 */
[C---:B------:R-:W-:Y:S02]  /*00a0*/  ISETP.GE.U32.AND P0, PT, R4.reuse, 0x100, PT ;  /* 0x000001000400780c */ /* 0x040fe40003f06070 */
[----:B------:R-:W-:Y:S02]  /*00b0*/  VIMNMX.U32 R5, PT, PT, R4, 0x100, !PT ;  /* 0x0000010004057848 */ /* 0x000fe40007fe0000 */
[----:B------:R-:W-:-:S04]  /*00c0*/  SEL R6, RZ, 0x1, P0 ;  /* 0x00000001ff067807 */ /* 0x000fc80000000000 */
[----:B------:R-:W-:Y:S01]  /*00d0*/  IADD3 R5, PT, PT, R5, -R4, -R6 ;  /* 0x8000000405057210 */ /* 0x000fe20007ffe806 */
[----:B0-----:R-:W0:Y:S02]  /*00e0*/  MUFU.RCP R7, R7 ;  /* 0x0000000700077308 */ /* 0x001e240000001000 */
[----:B0-----:R-:W-:-:S06]  /*00f0*/  VIADD R2, R7, 0xffffffe ;  /* 0x0ffffffe07027836 */ /* 0x001fcc0000000000 */
[----:B------:R0:W1:Y:S02]  /*0100*/  F2I.FTZ.U32.TRUNC.NTZ R3, R2 ;  /* 0x0000000200037305 */ /* 0x000064000021f000 */
[----:B0-----:R-:W-:Y:S02]  /*0110*/  HFMA2 R2, -RZ, RZ, 0, 0 ;  /* 0x00000000ff027431 */ /* 0x001fe400000001ff */
[----:B-1----:R-:W-:-:S04]  /*0120*/  IMAD.MOV R9, RZ, RZ, -R3 ;  /* 0x000000ffff097224 */ /* 0x002fc800078e0a03 */
[----:B------:R-:W-:-:S04]  /*0130*/  IMAD R9, R9, R10, RZ ;  /* 0x0000000a09097224 */ /* 0x000fc800078e02ff */
[----:B------:R-:W-:-:S06]  /*0140*/  IMAD.HI.U32 R8, R3, R9, R2 ;  /* 0x0000000903087227 */ /* 0x000fcc00078e0002 */
[----:B------:R-:W-:-:S04]  /*0150*/  IMAD.HI.U32 R3, R8, R5, RZ ;  /* 0x0000000508037227 */ /* 0x000fc800078e00ff */
[----:B------:R-:W-:-:S04]  /*0160*/  IMAD.MOV R2, RZ, RZ, -R3 ;  /* 0x000000ffff027224 */ /* 0x000fc800078e0a03 */
[----:B------:R-:W-:-:S05]  /*0170*/  IMAD R5, R10, R2, R5 ;  /* 0x000000020a057224 */ /* 0x000fca00078e0205 */
[----:B------:R-:W-:-:S13]  /*0180*/  ISETP.GE.U32.AND P0, PT, R5, R10, PT ;  /* 0x0000000a0500720c */ /* 0x000fda0003f06070 */
[----:B------:R-:W-:Y:S02]  /*0190*/  @P0 IMAD.IADD R5, R5, 0x1, -R10 ;  /* 0x0000000105050824 */ /* 0x000fe400078e0a0a */
[----:B------:R-:W-:-:S03]  /*01a0*/  @P0 VIADD R3, R3, 0x1 ;  /* 0x0000000103030836 */ /* 0x000fc60000000000 */
[----:B------:R-:W-:-:S13]  /*01b0*/  ISETP.GE.U32.AND P1, PT, R5, R10, PT ;  /* 0x0000000a0500720c */ /* 0x000fda0003f26070 */
[----:B------:R-:W-:Y:S02]  /*01c0*/  @P1 IADD3 R3, PT, PT, R3, 0x1, RZ ;  /* 0x0000000103031810 */ /* 0x000fe40007ffe0ff */
[----:B------:R-:W-:-:S05]  /*01d0*/  @!P2 LOP3.LUT R3, RZ, R10, RZ, 0x33, !PT ;  /* 0x0000000aff03a212 */ /* 0x000fca00078e33ff */
[----:B------:R-:W-:-:S05]  /*01e0*/  IMAD.IADD R3, R6, 0x1, R3 ;  /* 0x0000000106037824 */ /* 0x000fca00078e0203 */
[C---:B------:R-:W-:Y:S02]  /*01f0*/  LOP3.LUT R2, R3.reuse, 0x3, RZ, 0xc0, !PT ;  /* 0x0000000303027812 */ /* 0x040fe400078ec0ff */
[----:B------:R-:W-:Y:S02]  /*0200*/  ISETP.GE.U32.AND P1, PT, R3, 0x3, PT ;  /* 0x000000030300780c */ /* 0x000fe40003f26070 */
[----:B------:R-:W-:Y:S01]  /*0210*/  ISETP.NE.AND P0, PT, R2, 0x3, PT ;  /* 0x000000030200780c */ /* 0x000fe20003f05270 */
[----:B------:R-:W-:-:S12]  /*0220*/  IMAD.MOV.U32 R2, RZ, RZ, R0 ;  /* 0x000000ffff027224 */ /* 0x000fd800078e0000 */
[----:B------:R-:W-:Y:S05]  /*0230*/  @!P0 BRA `(.L_x_77) ;  /* 0x0000000000348947 */ /* 0x000fea0003800000 */
[----:B------:R-:W0:Y:S01]  /*0240*/  S2UR UR5, SR_CgaCtaId ;  /* 0x00000000000579c3 */ /* 0x000e220000008800 */
[----:B------:R-:W-:Y:S01]  /*0250*/  VIADD R2, R3, 0x1 ;  /* 0x0000000103027836 */ /* 0x000fe20000000000 */
[----:B------:R-:W-:-:S04]  /*0260*/  UMOV UR4, 0x400 ;  /* 0x0000040000047882 */ /* 0x000fc80000000000 */
[----:B------:R-:W-:-:S04]  /*0270*/  LOP3.LUT R3, R2, 0x3, RZ, 0xc0, !PT ;  /* 0x0000000302037812 */ /* 0x000fc800078ec0ff */
[C---:B------:R-:W-:Y:S01]  /*0280*/  IADD3 R4, PT, PT, -R3.reuse, RZ, RZ ;  /* 0x000000ff03047210 */ /* 0x040fe20007ffe1ff */
[----:B------:R-:W-:Y:S01]  /*0290*/  IMAD R2, R3, R10, R0 ;  /* 0x0000000a03027224 */ /* 0x000fe200078e0200 */
[----:B0-----:R-:W-:-:S06]  /*02a0*/  ULEA UR4, UR5, UR4, 0x18 ;  /* 0x0000000405047291 */ /* 0x001fcc000f8ec0ff */
[----:B------:R-:W-:-:S07]  /*02b0*/  LEA R3, R0, UR4, 0x2 ;  /* 0x0000000400037c11 */ /* 0x000fce000f8e10ff */
.L_x_78:
[----:B------:R-:W-:Y:S01]  /*02c0*/  VIADD R4, R4, 0x1 ;  /* 0x0000000104047836 */ /* 0x000fe20000000000 */
[----:B------:R0:W-:Y:S04]  /*02d0*/  STS [R3], RZ ;  /* 0x000000ff03007388 */ /* 0x0001e80000000800 */
[----:B------:R-:W-:Y:S01]  /*02e0*/  ISETP.NE.AND P0, PT, R4, RZ, PT ;  /* 0x000000ff0400720c */ /* 0x000fe20003f05270 */
[----:B0-----:R-:W-:-:S12]  /*02f0*/  IMAD R3, R10, 0x4, R3 ;  /* 0x000000040a037824 */ /* 0x001fd800078e0203 */
[----:B------:R-:W-:Y:S05]  /*0300*/  @P0 BRA `(.L_x_78) ;  /* 0xfffffffc00ec0947 */ /* 0x000fea000383ffff */
.L_x_77:
[----:B------:R-:W-:Y:S05]  /*0310*/  BSYNC.RECONVERGENT B1 ;  /* 0x0000000000017941 */ /* 0x000fea0003800200 */
.L_x_76:
[----:B------:R-:W-:Y:S05]  /*0320*/  @!P1 BRA `(.L_x_75) ;  /* 0x00000000003c9947 */ /* 0x000fea0003800000 */
[----:B------:R-:W0:Y:S01]  /*0330*/  S2UR UR5, SR_CgaCtaId ;  /* 0x00000000000579c3 */ /* 0x000e220000008800 */
[----:B------:R-:W-:Y:S02]  /*0340*/  UMOV UR4, 0x400 ;  /* 0x0000040000047882 */ /* 0x000fe40000000000 */
[----:B0-----:R-:W-:-:S06]  /*0350*/  ULEA UR4, UR5, UR4, 0x18 ;  /* 0x0000000405047291 */ /* 0x001fcc000f8ec0ff */
[----:B------:R-:W-:-:S07]  /*0360*/  LEA R3, R2, UR4, 0x2 ;  /* 0x0000000402037c11 */ /* 0x000fce000f8e10ff */
.L_x_79:
[C-C-:B-1----:R-:W-:Y:S01]  /*0370*/  IMAD R4, R10.reuse, 0x4, R3.reuse ;  /* 0x000000040a047824 */ /* 0x142fe200078e0203 */
[C---:B------:R-:W-:Y:S01]  /*0380*/  LEA R5, R10.reuse, R3, 0x3 ;  /* 0x000000030a057211 */ /* 0x040fe200078e18ff */
[C---:B------:R-:W-:Y:S01]  /*0390*/  IMAD R6, R10.reuse, 0xc, R3 ;  /* 0x0000000c0a067824 */ /* 0x040fe200078e0203 */
[----:B------:R0:W-:Y:S01]  /*03a0*/  STS [R3], RZ ;  /* 0x000000ff03007388 */ /* 0x0001e20000000800 */
[----:B------:R-:W-:-:S03]  /*03b0*/  IMAD R2, R10, 0x4, R2 ;  /* 0x000000040a027824 */ /* 0x000fc600078e0202 */
[----:B------:R1:W-:Y:S02]  /*03c0*/  STS [R4], RZ ;  /* 0x000000ff04007388 */ /* 0x0003e40000000800 */
[----:B------:R-:W-:Y:S02]  /*03d0*/  ISETP.GE.U32.AND P0, PT, R2, 0x100, PT ;  /* 0x000001000200780c */ /* 0x000fe40003f06070 */
[----:B------:R1:W-:Y:S01]  /*03e0*/  STS [R5], RZ ;  /* 0x000000ff05007388 */ /* 0x0003e20000000800 */
[----:B0-----:R-:W-:-:S03]  /*03f0*/  IMAD R3, R10, 0x10, R3 ;  /* 0x000000100a037824 */ /* 0x001fc600078e0203 */
[----:B------:R1:W-:Y:S07]  /*0400*/  STS [R6], RZ ;  /* 0x000000ff06007388 */ /* 0x0003ee0000000800 */
[----:B------:R-:W-:Y:S05]  /*0410*/  @!P0 BRA `(.L_x_79) ;  /* 0xfffffffc00d48947 */ /* 0x000fea000383ffff */
.L_x_75:
[----:B------:R-:W-:Y:S05]  /*0420*/  BSYNC.RECONVERGENT B0 ;  /* 0x0000000000007941 */ /* 0x000fea0003800200 */
.L_x_74:
[----:B------:R-:W0:Y:S01]  /*0430*/  S2UR UR4, SR_CTAID.X ;  /* 0x00000000000479c3 */ /* 0x000e220000002500 */
[----:B------:R-:W2:Y:S01]  /*0440*/  LDCU.64 UR8, c[0x0][0x388] ;  /* 0x00007100ff0877ac */ /* 0x000ea20008000a00 */
[----:B------:R-:W-:Y:S06]  /*0450*/  BSSY.RECONVERGENT B0, `(.L_x_80) ;  /* 0x000001b000007945 */ /* 0x000fec0003800200 */
[----:B------:R-:W-:Y:S01]  /*0460*/  BAR.SYNC.DEFER_BLOCKING 0x0 ;  /* 0x0000000000007b1d */ /* 0x000fe20000010000 */
[----:B------:R-:W-:-:S07]  /*0470*/  ISETP.GT.U32.AND P1, PT, R0, 0xff, PT ;  /* 0x000000ff0000780c */ /* 0x000fce0003f24070 */
[----:B------:R-:W0:Y:S01]  /*0480*/  LDC R3, c[0x0][0x360] ;  /* 0x0000d800ff037b82 */ /* 0x000e220000000800 */
[----:B------:R-:W3:Y:S01]  /*0490*/  LDCU.64 UR6, c[0x0][0x358] ;  /* 0x00006b00ff0677ac */ /* 0x000ee20008000a00 */
[----:B------:R-:W4:Y:S01]  /*04a0*/  LDCU.64 UR10, c[0x0][0x380] ;  /* 0x00007000ff0a77ac */ /* 0x000f220008000a00 */
[----:B0-----:R-:W-:-:S05]  /*04b0*/  IMAD R2, R3, UR4, R0 ;  /* 0x0000000403027c24 */ /* 0x001fca000f8e0200 */
[----:B--2---:R-:W-:-:S04]  /*04c0*/  ISETP.GE.U32.AND P0, PT, R2, UR8, PT ;  /* 0x0000000802007c0c */ /* 0x004fc8000bf06070 */
[----:B------:R-:W-:-:S13]  /*04d0*/  ISETP.GE.U32.AND.EX P0, PT, RZ, UR9, PT, P0 ;  /* 0x00000009ff007c0c */ /* 0x000fda000bf06100 */
[----:B---34-:R-:W-:Y:S05]  /*04e0*/  @P0 BRA `(.L_x_81) ;  /* 0x0000000000440947 */ /* 0x018fea0003800000 */
[----:B-1----:R-:W0:Y:S01]  /*04f0*/  S2R R5, SR_CgaCtaId ;  /* 0x0000000000057919 */ /* 0x002e220000008800 */
[----:B------:R-:W1:Y:S01]  /*0500*/  LDCU UR4, c[0x0][0x370] ;  /* 0x00006e00ff0477ac */ /* 0x000e620008000800 */
[----:B------:R-:W-:Y:S01]  /*0510*/  MOV R4, 0x400 ;  /* 0x0000040000047802 */ /* 0x000fe20000000f00 */
[----:B------:R-:W-:Y:S01]  /*0520*/  IMAD.MOV.U32 R7, RZ, RZ, R2 ;  /* 0x000000ffff077224 */ /* 0x000fe200078e0002 */
[----:B------:R-:W-:Y:S01]  /*0530*/  MOV R8, RZ ;  /* 0x000000ff00087202 */ /* 0x000fe20000000f00 */
[----:B-1----:R-:W-:Y:S01]  /*0540*/  IMAD R2, R3, UR4, RZ ;  /* 0x0000000403027c24 */ /* 0x002fe2000f8e02ff */
[----:B0-----:R-:W-:-:S07]  /*0550*/  LEA R9, R5, R4, 0x18 ;  /* 0x0000000405097211 */ /* 0x001fce00078ec0ff */
.L_x_82:
[----:B------:R-:W-:-:S04]  /*0560*/  IADD3 R4, P0, PT, R7, UR10, RZ ;  /* 0x0000000a07047c10 */ /* 0x000fc8000ff1e0ff */
[----:B------:R-:W-:-:S05]  /*0570*/  IADD3.X R5, PT, PT, R8, UR11, RZ, P0, !PT ;  /* 0x0000000b08057c10 */ /* 0x000fca00087fe4ff */
[----:B------:R-:W2:Y:S01]  /*0580*/  LDG.E.U8 R4, desc[UR6][R4.64] ;  /* 0x0000000604047981 */ /* 0x000ea2000c1e1100 */
[----:B------:R-:W-:-:S04]  /*0590*/  IADD3 R7, P2, PT, R2, R7, RZ ;  /* 0x0000000702077210 */ /* 0x000fc80007f5e0ff */
[----:B------:R-:W-:Y:S01]  /*05a0*/  ISETP.GE.U32.AND P0, PT, R7, UR8, PT ;  /* 0x0000000807007c0c */ /* 0x000fe2000bf06070 */
[----:B------:R-:W-:-:S05]  /*05b0*/  IMAD.X R8, RZ, RZ, R8, P2 ;  /* 0x000000ffff087224 */ /* 0x000fca00010e0608 */
[----:B------:R-:W-:Y:S01]  /*05c0*/  ISETP.GE.U32.AND.EX P0, PT, R8, UR9, PT, P0 ;  /* 0x0000000908007c0c */ /* 0x000fe2000bf06100 */
[----:B0-2---:R-:W-:-:S05]  /*05d0*/  IMAD R6, R4, 0x4, R9 ;  /* 0x0000000404067824 */ /* 0x005fca00078e0209 */
[----:B------:R0:W-:Y:S07]  /*05e0*/  ATOMS.POPC.INC.32 RZ, [R6+URZ] ;  /* 0x0000000006ff7f8c */ /* 0x0001ee000d8000ff */
[----:B------:R-:W-:Y:S05]  /*05f0*/  @!P0 BRA `(.L_x_82) ;  /* 0xfffffffc00d88947 */ /* 0x000fea000383ffff */
.L_x_81:
[----:B------:R-:W-:Y:S05]  /*0600*/  BSYNC.RECONVERGENT B0 ;  /* 0x0000000000007941 */ /* 0x000fea0003800200 */
.L_x_80:
[----:B------:R-:W-:Y:S06]  /*0610*/  BAR.SYNC.DEFER_BLOCKING 0x0 ;  /* 0x0000000000007b1d */ /* 0x000fec0000010000 */
[----:B------:R-:W-:Y:S05]  /*0620*/  @P1 EXIT ;  /* 0x000000000000194d */ /* 0x000fea0003800000 */
[----:B------:R-:W2:Y:S01]  /*0630*/  I2F.U32.RP R8, R3 ;  /* 0x0000000300087306 */ /* 0x000ea20000209000 */
[----:B------:R-:W-:Y:S01]  /*0640*/  IMAD.IADD R2, R0, 0x1, R3 ;  /* 0x0000000100027824 */ /* 0x000fe200078e0203 */
[----:B------:R-:W-:Y:S01]  /*0650*/  ISETP.NE.U32.AND P2, PT, R3, RZ, PT ;  /* 0x000000ff0300720c */ /* 0x000fe20003f45070 */
[----:B------:R-:W-:Y:S03]  /*0660*/  BSSY.RECONVERGENT B0, `(.L_x_83) ;  /* 0x000002c000007945 */ /* 0x000fe60003800200 */
[C---:B------:R-:W-:Y:S02]  /*0670*/  ISETP.GE.U32.AND P0, PT, R2.reuse, 0x100, PT ;  /* 0x000001000200780c */ /* 0x040fe40003f06070 */
[----:B------:R-:W-:Y:S01]  /*0680*/  VIMNMX.U32 R7, PT, PT, R2, 0x100, !PT ;  /* 0x0000010002077848 */ /* 0x000fe20007fe0000 */
[----:B--2---:R-:W1:Y:S02]  /*0690*/  MUFU.RCP R8, R8 ;  /* 0x0000000800087308 */ /* 0x004e640000001000 */
[----:B-1----:R-:W-:-:S06]  /*06a0*/  VIADD R4, R8, 0xffffffe ;  /* 0x0ffffffe08047836 */ /* 0x002fcc0000000000 */
[----:B------:R1:W0:Y:S02]  /*06b0*/  F2I.FTZ.U32.TRUNC.NTZ R5, R4 ;  /* 0x0000000400057305 */ /* 0x000224000021f000 */
[----:B-1----:R-:W-:Y:S01]  /*06c0*/  IMAD.MOV.U32 R4, RZ, RZ, RZ ;  /* 0x000000ffff047224 */ /* 0x002fe200078e00ff */
[----:B0-----:R-:W-:-:S05]  /*06d0*/  IADD3 R6, PT, PT, RZ, -R5, RZ ;  /* 0x80000005ff067210 */ /* 0x001fca0007ffe0ff */
[----:B------:R-:W-:Y:S01]  /*06e0*/  IMAD R9, R6, R3, RZ ;  /* 0x0000000306097224 */ /* 0x000fe200078e02ff */
[----:B------:R-:W-:-:S03]  /*06f0*/  SEL R6, RZ, 0x1, P0 ;  /* 0x00000001ff067807 */ /* 0x000fc60000000000 */
[----:B------:R-:W-:Y:S01]  /*0700*/  IMAD.HI.U32 R5, R5, R9, R4 ;  /* 0x0000000905057227 */ /* 0x000fe200078e0004 */
[----:B------:R-:W-:-:S05]  /*0710*/  IADD3 R2, PT, PT, R7, -R2, -R6 ;  /* 0x8000000207027210 */ /* 0x000fca0007ffe806 */
[----:B------:R-:W-:-:S04]  /*0720*/  IMAD.HI.U32 R5, R5, R2, RZ ;  /* 0x0000000205057227 */ /* 0x000fc800078e00ff */
[----:B------:R-:W-:-:S04]  /*0730*/  IMAD.MOV R4, RZ, RZ, -R5 ;  /* 0x000000ffff047224 */ /* 0x000fc800078e0a05 */
[----:B------:R-:W-:-:S05]  /*0740*/  IMAD R2, R3, R4, R2 ;  /* 0x0000000403027224 */ /* 0x000fca00078e0202 */
[----:B------:R-:W-:-:S13]  /*0750*/  ISETP.GE.U32.AND P0, PT, R2, R3, PT ;  /* 0x000000030200720c */ /* 0x000fda0003f06070 */
[----:B------:R-:W-:Y:S01]  /*0760*/  @P0 IADD3 R2, PT, PT, R2, -R3, RZ ;  /* 0x8000000302020210 */ /* 0x000fe20007ffe0ff */
[----:B------:R-:W-:-:S03]  /*0770*/  @P0 VIADD R5, R5, 0x1 ;  /* 0x0000000105050836 */ /* 0x000fc60000000000 */
[----:B------:R-:W-:-:S13]  /*0780*/  ISETP.GE.U32.AND P1, PT, R2, R3, PT ;  /* 0x000000030200720c */ /* 0x000fda0003f26070 */
[----:B------:R-:W-:Y:S01]  /*0790*/  @P1 VIADD R5, R5, 0x1 ;  /* 0x0000000105051836 */ /* 0x000fe20000000000 */
[----:B------:R-:W-:-:S05]  /*07a0*/  @!P2 LOP3.LUT R5, RZ, R3, RZ, 0x33, !PT ;  /* 0x00000003ff05a212 */ /* 0x000fca00078e33ff */
[----:B------:R-:W-:-:S05]  /*07b0*/  IMAD.IADD R2, R6, 0x1, R5 ;  /* 0x0000000106027824 */ /* 0x000fca00078e0205 */
[C---:B------:R-:W-:Y:S02]  /*07c0*/  LOP3.LUT R4, R2.reuse, 0x3, RZ, 0xc0, !PT ;  /* 0x0000000302047812 */ /* 0x040fe400078ec0ff */
[----:B------:R-:W-:Y:S02]  /*07d0*/  ISETP.GE.U32.AND P1, PT, R2, 0x3, PT ;  /* 0x000000030200780c */ /* 0x000fe40003f26070 */
[----:B------:R-:W-:-:S13]  /*07e0*/  ISETP.NE.AND P0, PT, R4, 0x3, PT ;  /* 0x000000030400780c */ /* 0x000fda0003f05270 */
[----:B------:R-:W-:Y:S05]  /*07f0*/  @!P0 BRA `(.L_x_84) ;  /* 0x0000000000488947 */ /* 0x000fea0003800000 */
[----:B------:R-:W0:Y:S01]  /*0800*/  S2UR UR5, SR_CgaCtaId ;  /* 0x00000000000579c3 */ /* 0x000e220000008800 */
[----:B------:R-:W-:Y:S01]  /*0810*/  UMOV UR4, 0x400 ;  /* 0x0000040000047882 */ /* 0x000fe20000000000 */
[----:B------:R-:W-:-:S04]  /*0820*/  IADD3 R2, PT, PT, R2, 0x1, RZ ;  /* 0x0000000102027810 */ /* 0x000fc80007ffe0ff */
[----:B------:R-:W-:Y:S02]  /*0830*/  LOP3.LUT R2, R2, 0x3, RZ, 0xc0, !PT ;  /* 0x0000000302027812 */ /* 0x000fe400078ec0ff */
[----:B------:R-:W1:Y:S03]  /*0840*/  LDC.64 R4, c[0x0][0x390] ;  /* 0x0000e400ff047b82 */ /* 0x000e660000000a00 */
[----:B------:R-:W-:Y:S01]  /*0850*/  IMAD.MOV R9, RZ, RZ, -R2 ;  /* 0x000000ffff097224 */ /* 0x000fe200078e0a02 */
[----:B0-----:R-:W-:-:S06]  /*0860*/  ULEA UR4, UR5, UR4, 0x18 ;  /* 0x0000000405047291 */ /* 0x001fcc000f8ec0ff */
[C---:B------:R-:W-:Y:S01]  /*0870*/  LEA R8, R0.reuse, UR4, 0x2 ;  /* 0x0000000400087c11 */ /* 0x040fe2000f8e10ff */
[----:B-1----:R-:W-:-:S04]  /*0880*/  IMAD.WIDE.U32 R4, R0, 0x8, R4 ;  /* 0x0000000800047825 */ /* 0x002fc800078e0004 */
[----:B------:R-:W-:-:S07]  /*0890*/  IMAD R0, R2, R3, R0 ;  /* 0x0000000302007224 */ /* 0x000fce00078e0200 */
.L_x_85:
[----:B------:R0:W1:Y:S01]  /*08a0*/  LDS R6, [R8] ;  /* 0x0000000008067984 */ /* 0x0000620000000800 */
[----:B------:R-:W-:Y:S01]  /*08b0*/  IADD3 R9, PT, PT, R9, 0x1, RZ ;  /* 0x0000000109097810 */ /* 0x000fe20007ffe0ff */
[----:B------:R-:W-:-:S03]  /*08c0*/  IMAD.MOV.U32 R7, RZ, RZ, RZ ;  /* 0x000000ffff077224 */ /* 0x000fc600078e00ff */
[----:B------:R-:W-:Y:S01]  /*08d0*/  ISETP.NE.AND P0, PT, R9, RZ, PT ;  /* 0x000000ff0900720c */ /* 0x000fe20003f05270 */
[C---:B0-----:R-:W-:Y:S01]  /*08e0*/  IMAD R8, R3.reuse, 0x4, R8 ;  /* 0x0000000403087824 */ /* 0x041fe200078e0208 */
[----:B-1----:R0:W-:Y:S02]  /*08f0*/  REDG.E.ADD.64.STRONG.GPU desc[UR6][R4.64], R6 ;  /* 0x000000060400798e */ /* 0x0021e4000c12e506 */
[----:B0-----:R-:W-:-:S09]  /*0900*/  IMAD.WIDE.U32 R4, R3, 0x8, R4 ;  /* 0x0000000803047825 */ /* 0x001fd200078e0004 */
[----:B------:R-:W-:Y:S05]  /*0910*/  @P0 BRA `(.L_x_85) ;  /* 0xfffffffc00e00947 */ /* 0x000fea000383ffff */
.L_x_84:
[----:B------:R-:W-:Y:S05]  /*0920*/  BSYNC.RECONVERGENT B0 ;  /* 0x0000000000007941 */ /* 0x000fea0003800200 */
.L_x_83:
[----:B------:R-:W-:Y:S05]  /*0930*/  @!P1 EXIT ;  /* 0x000000000000994d */ /* 0x000fea0003800000 */
[----:B------:R-:W0:Y:S01]  /*0940*/  S2UR UR5, SR_CgaCtaId ;  /* 0x00000000000579c3 */ /* 0x000e220000008800 */
[----:B------:R-:W-:Y:S01]  /*0950*/  UMOV UR4, 0x400 ;  /* 0x0000040000047882 */ /* 0x000fe20000000000 */
[C-C-:B------:R-:W-:Y:S01]  /*0960*/  IMAD R2, R3.reuse, 0x2, R0.reuse ;  /* 0x0000000203027824 */ /* 0x140fe200078e0200 */
[----:B------:R-:W-:Y:S01]  /*0970*/  IADD3 R23, PT, PT, R0, R3, RZ ;  /* 0x0000000300177210 */ /* 0x000fe20007ffe0ff */
[----:B------:R-:W-:-:S04]  /*0980*/  IMAD R22, R3, 0x3, R0 ;  /* 0x0000000303167824 */ /* 0x000fc800078e0200 */
[----:B------:R-:W1:Y:S01]  /*0990*/  LDC.64 R4, c[0x0][0x390] ;  /* 0x0000e400ff047b82 */ /* 0x000e620000000a00 */
[----:B0-----:R-:W-:-:S06]  /*09a0*/  ULEA UR4, UR5, UR4, 0x18 ;  /* 0x0000000405047291 */ /* 0x001fcc000f8ec0ff */
[----:B------:R-:W-:-:S07]  /*09b0*/  LEA R24, R0, UR4, 0x2 ;  /* 0x0000000400187c11 */ /* 0x000fce000f8e10ff */
.L_x_86:
[C-C-:B0-----:R-:W-:Y:S01]  /*09c0*/  IMAD R6, R3.reuse, 0x4, R24.reuse ;  /* 0x0000000403067824 */ /* 0x141fe200078e0218 */
[----:B------:R-:W0:Y:S01]  /*09d0*/  LDS R14, [R24] ;  /* 0x00000000180e7984 */ /* 0x000e220000000800 */
[C-C-:B------:R-:W-:Y:S02]  /*09e0*/  IMAD R8, R3.reuse, 0x8, R24.reuse ;  /* 0x0000000803087824 */ /* 0x140fe400078e0218 */
[----:B------:R-:W-:Y:S02]  /*09f0*/  HFMA2 R15, -RZ, RZ, 0, 0 ;  /* 0x00000000ff0f7431 */ /* 0x000fe400000001ff */
[----:B------:R-:W-:Y:S01]  /*0a00*/  IMAD R10, R3, 0xc, R24 ;  /* 0x0000000c030a7824 */ /* 0x000fe200078e0218 */
[----:B------:R-:W2:Y:S01]  /*0a10*/  LDS R6, [R6] ;  /* 0x0000000006067984 */ /* 0x000ea20000000800 */
[----:B-1----:R-:W-:-:S03]  /*0a20*/  IMAD.WIDE.U32 R16, R0, 0x8, R4 ;  /* 0x0000000800107825 */ /* 0x002fc600078e0004 */
[----:B------:R-:W1:Y:S01]  /*0a30*/  LDS R8, [R8] ;  /* 0x0000000008087984 */ /* 0x000e620000000800 */
[----:B------:R-:W-:-:S03]  /*0a40*/  IMAD.WIDE.U32 R12, R23, 0x8, R4 ;  /* 0x00000008170c7825 */ /* 0x000fc600078e0004 */
[----:B------:R-:W3:Y:S01]  /*0a50*/  LDS R10, [R10] ;  /* 0x000000000a0a7984 */ /* 0x000ee20000000800 */
[----:B------:R-:W-:-:S04]  /*0a60*/  IADD3 R0, PT, PT, R3, R0, R3 ;  /* 0x0000000003007210 */ /* 0x000fc80007ffe003 */
[----:B------:R-:W-:-:S04]  /*0a70*/  IADD3 R0, PT, PT, R3, R0, R3 ;  /* 0x0000000003007210 */ /* 0x000fc80007ffe003 */
[----:B------:R-:W-:Y:S01]  /*0a80*/  ISETP.GE.U32.AND P0, PT, R0, 0x100, PT ;  /* 0x000001000000780c */ /* 0x000fe20003f06070 */
[----:B------:R-:W-:Y:S01]  /*0a90*/  IMAD.MOV.U32 R7, RZ, RZ, RZ ;  /* 0x000000ffff077224 */ /* 0x000fe200078e00ff */
[----:B------:R-:W-:Y:S01]  /*0aa0*/  MOV R11, RZ ;  /* 0x000000ff000b7202 */ /* 0x000fe20000000f00 */
[----:B------:R-:W-:-:S04]  /*0ab0*/  IMAD.WIDE.U32 R18, R2, 0x8, R4 ;  /* 0x0000000802127825 */ /* 0x000fc800078e0004 */
[----:B------:R-:W-:Y:S02]  /*0ac0*/  IMAD.MOV.U32 R9, RZ, RZ, RZ ;  /* 0x000000ffff097224 */ /* 0x000fe400078e00ff */
[----:B------:R-:W-:Y:S01]  /*0ad0*/  IMAD.WIDE.U32 R20, R22, 0x8, R4 ;  /* 0x0000000816147825 */ /* 0x000fe200078e0004 */
[C---:B------:R-:W-:Y:S01]  /*0ae0*/  LEA R23, R3.reuse, R23, 0x2 ;  /* 0x0000001703177211 */ /* 0x040fe200078e10ff */
[----:B0-----:R0:W-:Y:S04]  /*0af0*/  REDG.E.ADD.64.STRONG.GPU desc[UR6][R16.64], R14 ;  /* 0x0000000e1000798e */ /* 0x0011e8000c12e506 */
[----:B--2---:R0:W-:Y:S04]  /*0b00*/  REDG.E.ADD.64.STRONG.GPU desc[UR6][R12.64], R6 ;  /* 0x000000060c00798e */ /* 0x0041e8000c12e506 */
[----:B-1----:R0:W-:Y:S01]  /*0b10*/  REDG.E.ADD.64.STRONG.GPU desc[UR6][R18.64], R8 ;  /* 0x000000081200798e */ /* 0x0021e2000c12e506 */
[----:B------:R-:W-:-:S03]  /*0b20*/  IMAD R2, R3, 0x4, R2 ;  /* 0x0000000403027824 */ /* 0x000fc600078e0202 */
[----:B---3--:R0:W-:Y:S01]  /*0b30*/  REDG.E.ADD.64.STRONG.GPU desc[UR6][R20.64], R10 ;  /* 0x0000000a1400798e */ /* 0x0081e2000c12e506 */
[C---:B------:R-:W-:Y:S02]  /*0b40*/  IMAD R22, R3.reuse, 0x4, R22 ;  /* 0x0000000403167824 */ /* 0x040fe400078e0216 */
[----:B------:R-:W-:Y:S01]  /*0b50*/  IMAD R24, R3, 0x10, R24 ;  /* 0x0000001003187824 */ /* 0x000fe200078e0218 */
[----:B------:R-:W-:Y:S06]  /*0b60*/  @!P0 BRA `(.L_x_86) ;  /* 0xfffffffc00948947 */ /* 0x000fec000383ffff */
[----:B------:R-:W-:Y:S05]  /*0b70*/  EXIT ;  /* 0x000000000000794d */ /* 0x000fea0003800000 */
.L_x_87:
        /* <DEDUP_REMOVED lines=16> */
.L_x_123:


//--------------------- .text._Z19to_uppercase_kernelPhm --------------------------
	.section	.text._Z19to_uppercase_kernelPhm,"ax",@progbits
	.align	128
        .global         _Z19to_uppercase_kernelPhm
        .type           _Z19to_uppercase_kernelPhm,@function
        .size           _Z19to_uppercase_kernelPhm,(.L_x_124 - _Z19to_uppercase_kernelPhm)
        .other          _Z19to_uppercase_kernelPhm,@"STO_CUDA_ENTRY STV_DEFAULT"
_Z19to_uppercase_kernelPhm:
.text._Z19to_uppercase_kernelPhm:
        /* <DEDUP_REMOVED lines=11> */
[----:B------:R-:W-:Y:S01]  /*00b0*/  IMAD.MOV.U32 R7, RZ, RZ, R0 ;  /* 0x000000ffff077224 */ /* 0x000fe200078e0000 */
[----:B------:R-:W0:Y:S01]  /*00c0*/  LDCU.64 UR4, c[0x0][0x358] ;  /* 0x00006b00ff0477ac */ /* 0x000e220008000a00 */
[----:B------:R-:W-:Y:S01]  /*00d0*/  IMAD.MOV.U32 R6, RZ, RZ, RZ ;  /* 0x000000ffff067224 */ /* 0x000fe200078e00ff */
[----:B------:R-:W1:Y:S06]  /*00e0*/  LDCU.128 UR8, c[0x0][0x380] ;  /* 0x00007000ff0877ac */ /* 0x000e6c0008000c00 */
.L_x_88:
[----:B-1----:R-:W-:-:S04]  /*00f0*/  IADD3 R2, P0, PT, R7, UR8, RZ ;  /* 0x0000000807027c10 */ /* 0x002fc8000ff1e0ff */
[----:B------:R-:W-:-:S05]  /*0100*/  IADD3.X R3, PT, PT, R6, UR9, RZ, P0, !PT ;  /* 0x0000000906037c10 */ /* 0x000fca00087fe4ff */
[----:B0-----:R-:W2:Y:S01]  /*0110*/  LDG.E.U8 R5, desc[UR4][R2.64] ;  /* 0x0000000402057981 */ /* 0x001ea2000c1e1100 */
[----:B------:R-:W-:-:S05]  /*0120*/  IADD3 R7, P1, PT, R4, R7, RZ ;  /* 0x0000000704077210 */ /* 0x000fca0007f3e0ff */
[----:B------:R-:W-:Y:S02]  /*0130*/  IMAD.X R6, RZ, RZ, R6, P1 ;  /* 0x000000ffff067224 */ /* 0x000fe400008e0606 */
[----:B--2---:R-:W-:-:S05]  /*0140*/  VIADD R0, R5, 0xffffff9f ;  /* 0xffffff9f05007836 */ /* 0x004fca0000000000 */
[----:B------:R-:W-:-:S04]  /*0150*/  LOP3.LUT R0, R0, 0xff, RZ, 0xc0, !PT ;  /* 0x000000ff00007812 */ /* 0x000fc800078ec0ff */
[----:B------:R-:W-:-:S13]  /*0160*/  ISETP.GT.U32.AND P0, PT, R0, 0x19, PT ;  /* 0x000000190000780c */ /* 0x000fda0003f04070 */
[----:B------:R-:W-:-:S05]  /*0170*/  @!P0 VIADD R5, R5, 0xffffffe0 ;  /* 0xffffffe005058836 */ /* 0x000fca0000000000 */
[----:B------:R2:W-:Y:S01]  /*0180*/  @!P0 STG.E.U8 desc[UR4][R2.64], R5 ;  /* 0x0000000502008986 */ /* 0x0005e2000c101104 */
[----:B------:R-:W-:-:S04]  /*0190*/  ISETP.GE.U32.AND P0, PT, R7, UR10, PT ;  /* 0x0000000a07007c0c */ /* 0x000fc8000bf06070 */
[----:B------:R-:W-:-:S13]  /*01a0*/  ISETP.GE.U32.AND.EX P0, PT, R6, UR11, PT, P0 ;  /* 0x0000000b06007c0c */ /* 0x000fda000bf06100 */
[----:B--2---:R-:W-:Y:S05]  /*01b0*/  @!P0 BRA `(.L_x_88) ;  /* 0xfffffffc00cc8947 */ /* 0x004fea000383ffff */
[----:B------:R-:W-:Y:S05]  /*01c0*/  EXIT ;  /* 0x000000000000794d */ /* 0x000fea0003800000 */
.L_x_89:
        /* <DEDUP_REMOVED lines=11> */
.L_x_124:


//--------------------- .text._Z20transform_lut_kernelPhm --------------------------
	.section	.text._Z20transform_lut_kernelPhm,"ax",@progbits
	.align	128
        .global         _Z20transform_lut_kernelPhm
        .type           _Z20transform_lut_kernelPhm,@function
        .size           _Z20transform_lut_kernelPhm,(.L_x_125 - _Z20transform_lut_kernelPhm)
        .other          _Z20transform_lut_kernelPhm,@"STO_CUDA_ENTRY STV_DEFAULT"
_Z20transform_lut_kernelPhm:
.text._Z20transform_lut_kernelPhm:
[----:B------:R-:W-:Y:S01]  /*0000*/  LDC R1, c[0x0][0x37c] ;  /* 0x0000df00ff017b82 */ /* 0x000fe20000000800 */
[----:B------:R-:W0:Y:S07]  /*0010*/  S2R R3, SR_TID.X ;  /* 0x0000000000037919 */ /* 0x000e2e0000002100 */
[----:B------:R-:W0:Y:S01]  /*0020*/  S2UR UR4, SR_CTAID.X ;  /* 0x00000000000479c3 */ /* 0x000e220000002500 */
[----:B------:R-:W1:Y:S07]  /*0030*/  LDCU.64 UR6, c[0x0][0x388] ;  /* 0x00007100ff0677ac */ /* 0x000e6e0008000a00 */
[----:B------:R-:W0:Y:S02]  /*0040*/  LDC R2, c[0x0][0x360] ;  /* 0x0000d800ff027b82 */ /* 0x000e240000000800 */
[----:B0-----:R-:W-:-:S04]  /*0050*/  IMAD R6, R2, UR4, R3 ;  /* 0x0000000402067c24 */ /* 0x001fc8000f8e0203 */
[----:B------:R-:W-:-:S03]  /*0060*/  IMAD.WIDE.U32 R6, R6, 0x4, RZ ;  /* 0x0000000406067825 */ /* 0x000fc600078e00ff */
[----:B-1----:R-:W-:-:S04]  /*0070*/  ISETP.GE.U32.AND P0, PT, R6, UR6, PT ;  /* 0x0000000606007c0c */ /* 0x002fc8000bf06070 */
[----:B------:R-:W-:-:S13]  /*0080*/  ISETP.GE.U32.AND.EX P0, PT, R7, UR7, PT, P0 ;  /* 0x0000000707007c0c */ /* 0x000fda000bf06100 */
[----:B------:R-:W-:Y:S05]  /*0090*/  @P0 EXIT ;  /* 0x000000000000094d */ /* 0x000fea0003800000 */
[----:B------:R-:W0:Y:S01]  /*00a0*/  LDCU UR6, c[0x0][0x370] ;  /* 0x00006e00ff0677ac */ /* 0x000e220008000800 */
[----:B------:R-:W-:Y:S01]  /*00b0*/  IMAD.MOV.U32 R0, RZ, RZ, R6 ;  /* 0x000000ffff007224 */ /* 0x000fe200078e0006 */
[----:B------:R-:W1:Y:S01]  /*00c0*/  LDCU.64 UR4, c[0x0][0x358] ;  /* 0x00006b00ff0477ac */ /* 0x000e620008000a00 */
[----:B------:R-:W2:Y:S01]  /*00d0*/  LDCU.64 UR8, c[0x0][0x380] ;  /* 0x00007000ff0877ac */ /* 0x000ea20008000a00 */
[----:B0-----:R-:W-:-:S07]  /*00e0*/  IMAD R6, R2, UR6, RZ ;  /* 0x0000000602067c24 */ /* 0x001fce000f8e02ff */
.L_x_95:
[----:B------:R-:W0:Y:S01]  /*00f0*/  LDC.64 R2, c[0x0][0x388] ;  /* 0x0000e200ff027b82 */ /* 0x000e220000000a00 */
[----:B------:R-:W-:Y:S01]  /*0100*/  IADD3 R5, P1, PT, R0, 0x3, RZ ;  /* 0x0000000300057810 */ /* 0x000fe20007f3e0ff */
[----:B------:R-:W-:Y:S04]  /*0110*/  BSSY.RECONVERGENT B0, `(.L_x_90) ;  /* 0x0000026000007945 */ /* 0x000fe80003800200 */
[----:B------:R-:W-:Y:S01]  /*0120*/  IMAD.X R4, RZ, RZ, R7, P1 ;  /* 0x000000ffff047224 */ /* 0x000fe200008e0607 */
[----:B0-----:R-:W-:-:S04]  /*0130*/  ISETP.GE.U32.AND P0, PT, R5, R2, PT ;  /* 0x000000020500720c */ /* 0x001fc80003f06070 */
[----:B------:R-:W-:-:S13]  /*0140*/  ISETP.GE.U32.AND.EX P0, PT, R4, R3, PT, P0 ;  /* 0x000000030400720c */ /* 0x000fda0003f06100 */
[----:B------:R-:W-:Y:S05]  /*0150*/  @!P0 BRA `(.L_x_91) ;  /* 0x00000000003c8947 */ /* 0x000fea0003800000 */
[----:B------:R-:W-:Y:S01]  /*0160*/  BSSY.RECONVERGENT B1, `(.L_x_92) ;  /* 0x000000d000017945 */ /* 0x000fe20003800200 */
[----:B------:R-:W-:Y:S02]  /*0170*/  IMAD.MOV.U32 R11, RZ, RZ, R0 ;  /* 0x000000ffff0b7224 */ /* 0x000fe400078e0000 */
[----:B------:R-:W-:-:S07]  /*0180*/  IMAD.MOV.U32 R10, RZ, RZ, R7 ;  /* 0x000000ffff0a7224 */ /* 0x000fce00078e0007 */
.L_x_93:
[----:B0-2---:R-:W-:-:S04]  /*0190*/  IADD3 R4, P0, PT, R11, UR8, RZ ;  /* 0x000000080b047c10 */ /* 0x005fc8000ff1e0ff */
[----:B------:R-:W-:-:S05]  /*01a0*/  IADD3.X R5, PT, PT, R10, UR9, RZ, P0, !PT ;  /* 0x000000090a057c10 */ /* 0x000fca00087fe4ff */
[----:B-1----:R-:W2:Y:S01]  /*01b0*/  LDG.E.U8 R8, desc[UR4][R4.64] ;  /* 0x0000000404087981 */ /* 0x002ea2000c1e1100 */
[----:B------:R-:W-:-:S04]  /*01c0*/  IADD3 R11, P1, PT, R11, 0x1, RZ ;  /* 0x000000010b0b7810 */ /* 0x000fc80007f3e0ff */
[----:B------:R-:W-:Y:S01]  /*01d0*/  ISETP.GE.U32.AND P0, PT, R11, R2, PT ;  /* 0x000000020b00720c */ /* 0x000fe20003f06070 */
[----:B------:R-:W-:-:S05]  /*01e0*/  IMAD.X R10, RZ, RZ, R10, P1 ;  /* 0x000000ffff0a7224 */ /* 0x000fca00008e060a */
[----:B------:R-:W-:Y:S01]  /*01f0*/  ISETP.GE.U32.AND.EX P0, PT, R10, R3, PT, P0 ;  /* 0x000000030a00720c */ /* 0x000fe20003f06100 */
[----:B--2---:R-:W0:Y:S02]  /*0200*/  LDC.U8 R9, c[0x3][R8+0x108] ;  /* 0x00c0420008097b82 */ /* 0x004e240000000000 */
[----:B0-----:R0:W-:Y:S10]  /*0210*/  STG.E.U8 desc[UR4][R4.64], R9 ;  /* 0x0000000904007986 */ /* 0x0011f4000c101104 */
[----:B------:R-:W-:Y:S05]  /*0220*/  @!P0 BRA `(.L_x_93) ;  /* 0xfffffffc00d88947 */ /* 0x000fea000383ffff */
[----:B------:R-:W-:Y:S05]  /*0230*/  BSYNC.RECONVERGENT B1 ;  /* 0x0000000000017941 */ /* 0x000fea0003800200 */
.L_x_92:
[----:B------:R-:W-:Y:S05]  /*0240*/  BRA `(.L_x_94) ;  /* 0x0000000000487947 */ /* 0x000fea0003800000 */
.L_x_91:
[----:B------:R-:W0:Y:S02]  /*0250*/  LDCU.64 UR6, c[0x0][0x380] ;  /* 0x00007000ff0677ac */ /* 0x000e240008000a00 */
[----:B0-----:R-:W-:-:S04]  /*0260*/  IADD3 R4, P0, PT, R0, UR6, RZ ;  /* 0x0000000600047c10 */ /* 0x001fc8000ff1e0ff */
[----:B------:R-:W-:-:S05]  /*0270*/  IADD3.X R5, PT, PT, R7, UR7, RZ, P0, !PT ;  /* 0x0000000707057c10 */ /* 0x000fca00087fe4ff */
[----:B-1----:R-:W3:Y:S02]  /*0280*/  LDG.E R8, desc[UR4][R4.64] ;  /* 0x0000000404087981 */ /* 0x002ee4000c1e1900 */
[--C-:B---3--:R-:W-:Y:S02]  /*0290*/  SHF.R.U32.HI R10, RZ, 0x8, R8.reuse ;  /* 0x00000008ff0a7819 */ /* 0x108fe40000011608 */
[----:B------:R-:W-:Y:S02]  /*02a0*/  LOP3.LUT R9, R8, 0xff, RZ, 0xc0, !PT ;  /* 0x000000ff08097812 */ /* 0x000fe400078ec0ff */
[--C-:B------:R-:W-:Y:S02]  /*02b0*/  SHF.R.U32.HI R11, RZ, 0x10, R8.reuse ;  /* 0x00000010ff0b7819 */ /* 0x100fe40000011608 */
[----:B------:R-:W-:Y:S02]  /*02c0*/  LOP3.LUT R10, R10, 0xff, RZ, 0xc0, !PT ;  /* 0x000000ff0a0a7812 */ /* 0x000fe400078ec0ff */
[----:B------:R-:W-:Y:S01]  /*02d0*/  LOP3.LUT R11, R11, 0xff, RZ, 0xc0, !PT ;  /* 0x000000ff0b0b7812 */ /* 0x000fe200078ec0ff */
[----:B------:R-:W0:Y:S01]  /*02e0*/  LDC.U8 R9, c[0x3][R9+0x108] ;  /* 0x00c0420009097b82 */ /* 0x000e220000000000 */
[----:B------:R-:W-:-:S07]  /*02f0*/  SHF.R.U32.HI R12, RZ, 0x18, R8 ;  /* 0x00000018ff0c7819 */ /* 0x000fce0000011608 */
[----:B------:R-:W0:Y:S08]  /*0300*/  LDC.U8 R10, c[0x3][R10+0x108] ;  /* 0x00c042000a0a7b82 */ /* 0x000e300000000000 */
[----:B------:R-:W1:Y:S08]  /*0310*/  LDC.U8 R11, c[0x3][R11+0x108] ;  /* 0x00c042000b0b7b82 */ /* 0x000e700000000000 */
[----:B------:R-:W3:Y:S01]  /*0320*/  LDC.U8 R13, c[0x3][R12+0x108] ;  /* 0x00c042000c0d7b82 */ /* 0x000ee20000000000 */
[----:B0-----:R-:W-:-:S04]  /*0330*/  IMAD R8, R10, 0x100, R9 ;  /* 0x000001000a087824 */ /* 0x001fc800078e0209 */
[----:B-1----:R-:W-:-:S04]  /*0340*/  IMAD R8, R11, 0x10000, R8 ;  /* 0x000100000b087824 */ /* 0x002fc800078e0208 */
[----:B---3--:R-:W-:-:S05]  /*0350*/  IMAD R13, R13, 0x1000000, R8 ;  /* 0x010000000d0d7824 */ /* 0x008fca00078e0208 */
[----:B------:R1:W-:Y:S02]  /*0360*/  STG.E desc[UR4][R4.64], R13 ;  /* 0x0000000d04007986 */ /* 0x0003e4000c101904 */
.L_x_94:
[----:B--2---:R-:W-:Y:S05]  /*0370*/  BSYNC.RECONVERGENT B0 ;  /* 0x0000000000007941 */ /* 0x004fea0003800200 */
.L_x_90:
[----:B01----:R-:W-:Y:S02]  /*0380*/  IMAD.MOV.U32 R4, RZ, RZ, R0 ;  /* 0x000000ffff047224 */ /* 0x003fe400078e0000 */
[----:B------:R-:W-:Y:S02]  /*0390*/  IMAD.MOV.U32 R5, RZ, RZ, R7 ;  /* 0x000000ffff057224 */ /* 0x000fe400078e0007 */
[----:B------:R-:W-:-:S04]  /*03a0*/  IMAD.WIDE.U32 R4, R6, 0x4, R4 ;  /* 0x0000000406047825 */ /* 0x000fc800078e0004 */
[----:B------:R-:W-:Y:S01]  /*03b0*/  IMAD.MOV.U32 R0, RZ, RZ, R4 ;  /* 0x000000ffff007224 */ /* 0x000fe200078e0004 */
[----:B------:R-:W-:Y:S01]  /*03c0*/  ISETP.GE.U32.AND P0, PT, R4, R2, PT ;  /* 0x000000020400720c */ /* 0x000fe20003f06070 */
[----:B------:R-:W-:-:S03]  /*03d0*/  IMAD.MOV.U32 R7, RZ, RZ, R5 ;  /* 0x000000ffff077224 */ /* 0x000fc600078e0005 */
[----:B------:R-:W-:-:S13]  /*03e0*/  ISETP.GE.U32.AND.EX P0, PT, R5, R3, PT, P0 ;  /* 0x000000030500720c */ /* 0x000fda0003f06100 */
[----:B------:R-:W-:Y:S05]  /*03f0*/  @!P0 BRA `(.L_x_95) ;  /* 0xfffffffc003c8947 */ /* 0x000fea000383ffff */
[----:B------:R-:W-:Y:S05]  /*0400*/  EXIT ;  /* 0x000000000000794d */ /* 0x000fea0003800000 */
.L_x_96:
        /* <DEDUP_REMOVED lines=15> */
.L_x_125:


//--------------------- .text._Z20count_pattern_kernelPKhmPm --------------------------
	.section	.text._Z20count_pattern_kernelPKhmPm,"ax",@progbits
	.align	128
        .global         _Z20count_pattern_kernelPKhmPm
        .type           _Z20count_pattern_kernelPKhmPm,@function
        .size           _Z20count_pattern_kernelPKhmPm,(.L_x_126 - _Z20count_pattern_kernelPKhmPm)
        .other          _Z20count_pattern_kernelPKhmPm,@"STO_CUDA_ENTRY STV_DEFAULT"
_Z20count_pattern_kernelPKhmPm:
.text._Z20count_pattern_kernelPKhmPm:
[----:B------:R-:W-:Y:S01]  /*0000*/  LDC R1, c[0x0][0x37c] ;  /* 0x0000df00ff017b82 */ /* 0x000fe20000000800 */
[----:B------:R-:W0:Y:S01]  /*0010*/  S2R R6, SR_TID.X ;  /* 0x0000000000067919 */ /* 0x000e220000002100 */
[----:B------:R-:W1:Y:S06]  /*0020*/  LDCU.64 UR6, c[0x0][0x388] ;  /* 0x00007100ff0677ac */ /* 0x000e6c0008000a00 */
[----:B------:R-:W2:Y:S01]  /*0030*/  S2UR UR4, SR_CTAID.X ;  /* 0x00000000000479c3 */ /* 0x000ea20000002500 */
[----:B------:R-:W-:Y:S01]  /*0040*/  BSSY.RECONVERGENT B0, `(.L_x_97) ;  /* 0x000003b000007945 */ /* 0x000fe20003800200 */
[----:B------:R-:W-:Y:S01]  /*0050*/  IMAD.MOV.U32 R5, RZ, RZ, RZ ;  /* 0x000000ffff057224 */ /* 0x000fe200078e00ff */
[----:B------:R-:W1:Y:S01]  /*0060*/  LDCU.64 UR10, c[0x3][0x100] ;  /* 0x00c02000ff0a77ac */ /* 0x000e620008000a00 */
[----:B------:R-:W3:Y:S04]  /*0070*/  LDCU.64 UR8, c[0x0][0x358] ;  /* 0x00006b00ff0877ac */ /* 0x000ee80008000a00 */
[----:B------:R-:W2:Y:S01]  /*0080*/  LDC R7, c[0x0][0x360] ;  /* 0x0000d800ff077b82 */ /* 0x000ea20000000800 */
[----:B------:R-:W4:Y:S01]  /*0090*/  LDCU.64 UR14, c[0x3][0x100] ;  /* 0x00c02000ff0e77ac */ /* 0x000f220008000a00 */
[----:B------:R-:W2:Y:S01]  /*00a0*/  LDCU.64 UR12, c[0x0][0x380] ;  /* 0x00007000ff0c77ac */ /* 0x000ea20008000a00 */
[----:B-1----:R-:W-:-:S04]  /*00b0*/  UIADD3 UR5, UP0, UPT, UR6, -UR10, URZ ;  /* 0x8000000a06057290 */ /* 0x002fc8000ff1e0ff */
[----:B------:R-:W-:Y:S01]  /*00c0*/  UIADD3.X UR6, UPT, UPT, UR7, ~UR11, URZ, UP0, !UPT ;  /* 0x8000000b07067290 */ /* 0x000fe200087fe4ff */
[----:B------:R-:W1:Y:S01]  /*00d0*/  LDCU UR7, c[0x0][0x370] ;  /* 0x00006e00ff0777ac */ /* 0x000e620008000800 */
[----:B0-----:R-:W-:Y:S01]  /*00e0*/  ISETP.NE.AND P0, PT, R6, RZ, PT ;  /* 0x000000ff0600720c */ /* 0x001fe20003f05270 */
[----:B--2---:R-:W-:-:S12]  /*00f0*/  IMAD R2, R7, UR4, R6 ;  /* 0x0000000407027c24 */ /* 0x004fd8000f8e0206 */
[----:B------:R-:W0:Y:S01]  /*0100*/  @!P0 S2R R3, SR_CgaCtaId ;  /* 0x0000000000038919 */ /* 0x000e220000008800 */
[----:B------:R-:W-:Y:S01]  /*0110*/  @!P0 MOV R0, 0x400 ;  /* 0x0000040000008802 */ /* 0x000fe20000000f00 */
[----:B-1----:R-:W-:-:S03]  /*0120*/  IMAD R4, R7, UR7, RZ ;  /* 0x0000000707047c24 */ /* 0x002fc6000f8e02ff */
[----:B0-----:R-:W-:Y:S01]  /*0130*/  @!P0 LEA R0, R3, R0, 0x18 ;  /* 0x0000000003008211 */ /* 0x001fe200078ec0ff */
[----:B------:R-:W-:-:S04]  /*0140*/  IMAD.U32 R3, RZ, RZ, UR6 ;  /* 0x00000006ff037e24 */ /* 0x000fc8000f8e00ff */
[----:B------:R0:W-:Y:S01]  /*0150*/  @!P0 STS [R0], RZ ;  /* 0x000000ff00008388 */ /* 0x0001e20000000800 */
[----:B------:R-:W-:Y:S01]  /*0160*/  BAR.SYNC.DEFER_BLOCKING 0x0 ;  /* 0x0000000000007b1d */ /* 0x000fe20000010000 */
[----:B------:R-:W-:-:S04]  /*0170*/  ISETP.LE.U32.AND P0, PT, R2, UR5, PT ;  /* 0x0000000502007c0c */ /* 0x000fc8000bf03070 */
[----:B------:R-:W-:-:S13]  /*0180*/  ISETP.GE.U32.AND.EX P0, PT, R3, RZ, PT, P0 ;  /* 0x000000ff0300720c */ /* 0x000fda0003f06100 */
[----:B0--34-:R-:W-:Y:S05]  /*0190*/  @!P0 BRA `(.L_x_98) ;  /* 0x0000000000948947 */ /* 0x019fea0003800000 */
[----:B------:R-:W-:Y:S01]  /*01a0*/  UISETP.NE.U32.AND UP0, UPT, UR10, URZ, UPT ;  /* 0x000000ff0a00728c */ /* 0x000fe2000bf05070 */
[----:B------:R-:W-:Y:S02]  /*01b0*/  IMAD.MOV.U32 R9, RZ, RZ, R2 ;  /* 0x000000ffff097224 */ /* 0x000fe400078e0002 */
[----:B------:R-:W-:Y:S01]  /*01c0*/  IMAD.MOV.U32 R8, RZ, RZ, RZ ;  /* 0x000000ffff087224 */ /* 0x000fe200078e00ff */
[----:B------:R-:W-:-:S09]  /*01d0*/  UISETP.NE.AND.EX UP0, UPT, UR11, URZ, UPT, UP0 ;  /* 0x000000ff0b00728c */ /* 0x000fd2000bf05300 */
[----:B------:R-:W-:Y:S05]  /*01e0*/  BRA.U !UP0, `(.L_x_99) ;  /* 0x0000000108647547 */ /* 0x000fea000b800000 */
[----:B------:R-:W-:-:S07]  /*01f0*/  IMAD.MOV.U32 R5, RZ, RZ, RZ ;  /* 0x000000ffff057224 */ /* 0x000fce00078e00ff */
.L_x_102:
[----:B------:R-:W-:Y:S01]  /*0200*/  BSSY.RECONVERGENT B1, `(.L_x_100) ;  /* 0x000000e000017945 */ /* 0x000fe20003800200 */
[----:B------:R-:W-:Y:S02]  /*0210*/  IMAD.MOV.U32 R0, RZ, RZ, RZ ;  /* 0x000000ffff007224 */ /* 0x000fe400078e00ff */
[----:B------:R-:W-:-:S07]  /*0220*/  IMAD.MOV.U32 R7, RZ, RZ, RZ ;  /* 0x000000ffff077224 */ /* 0x000fce00078e00ff */
.L_x_101:
[----:B------:R-:W-:-:S04]  /*0230*/  IADD3 R2, P0, P1, R0, UR12, R9 ;  /* 0x0000000c00027c10 */ /* 0x000fc8000f91e009 */
[----:B------:R-:W-:-:S05]  /*0240*/  IADD3.X R3, PT, PT, R7, UR13, R8, P0, P1 ;  /* 0x0000000d07037c10 */ /* 0x000fca00087e2408 */
[----:B------:R-:W2:Y:S01]  /*0250*/  LDG.E.U8 R2, desc[UR8][R2.64] ;  /* 0x0000000802027981 */ /* 0x000ea2000c1e1100 */
[----:B------:R0:W2:Y:S02]  /*0260*/  LDC.U8 R11, c[0x3][R0] ;  /* 0x00c00000000b7b82 */ /* 0x0000a40000000000 */
[----:B0-----:R-:W-:-:S05]  /*0270*/  IADD3 R0, P0, PT, R0, 0x1, RZ ;  /* 0x0000000100007810 */ /* 0x001fca0007f1e0ff */
[----:B------:R-:W-:Y:S01]  /*0280*/  IMAD.X R7, RZ, RZ, R7, P0 ;  /* 0x000000ffff077224 */ /* 0x000fe200000e0607 */
[----:B------:R-:W-:-:S04]  /*0290*/  ISETP.GE.U32.AND P0, PT, R0, UR14, PT ;  /* 0x0000000e00007c0c */ /* 0x000fc8000bf06070 */
[----:B------:R-:W-:Y:S02]  /*02a0*/  ISETP.GE.U32.AND.EX P0, PT, R7, UR15, PT, P0 ;  /* 0x0000000f07007c0c */ /* 0x000fe4000bf06100 */
[CC--:B--2---:R-:W-:Y:S02]  /*02b0*/  ISETP.EQ.AND P2, PT, R2.reuse, R11.reuse, PT ;  /* 0x0000000b0200720c */ /* 0x0c4fe40003f42270 */
[----:B------:R-:W-:-:S11]  /*02c0*/  ISETP.NE.AND P1, PT, R2, R11, PT ;  /* 0x0000000b0200720c */ /* 0x000fd60003f25270 */
[----:B------:R-:W-:Y:S05]  /*02d0*/  @!P0 BRA P2, `(.L_x_101) ;  /* 0xfffffffc00d48947 */ /* 0x000fea000103ffff */
[----:B------:R-:W-:Y:S05]  /*02e0*/  BSYNC.RECONVERGENT B1 ;  /* 0x0000000000017941 */ /* 0x000fea0003800200 */
.L_x_100:
[----:B------:R-:W-:Y:S01]  /*02f0*/  IADD3 R9, P0, PT, R4, R9, RZ ;  /* 0x0000000904097210 */ /* 0x000fe20007f1e0ff */
[----:B------:R-:W-:Y:S02]  /*0300*/  VIADD R0, R5, 0x1 ;  /* 0x0000000105007836 */ /* 0x000fe40000000000 */
[----:B------:R-:W-:Y:S02]  /*0310*/  @P1 IMAD.MOV R0, RZ, RZ, R5 ;  /* 0x000000ffff001224 */ /* 0x000fe400078e0205 */
[----:B------:R-:W-:Y:S01]  /*0320*/  IMAD.X R8, RZ, RZ, R8, P0 ;  /* 0x000000ffff087224 */ /* 0x000fe200000e0608 */
[----:B------:R-:W-:Y:S01]  /*0330*/  ISETP.GT.U32.AND P0, PT, R9, UR5, PT ;  /* 0x0000000509007c0c */ /* 0x000fe2000bf04070 */
[----:B------:R-:W-:-:S03]  /*0340*/  IMAD.MOV.U32 R5, RZ, RZ, R0 ;  /* 0x000000ffff057224 */ /* 0x000fc600078e0000 */
[----:B------:R-:W-:-:S13]  /*0350*/  ISETP.GT.U32.AND.EX P0, PT, R8, UR6, PT, P0 ;  /* 0x0000000608007c0c */ /* 0x000fda000bf04100 */
[----:B------:R-:W-:Y:S05]  /*0360*/  @!P0 BRA `(.L_x_102) ;  /* 0xfffffffc00a48947 */ /* 0x000fea000383ffff */
[----:B------:R-:W-:Y:S05]  /*0370*/  BRA `(.L_x_98) ;  /* 0x00000000001c7947 */ /* 0x000fea0003800000 */
.L_x_99:
[----:B------:R-:W-:-:S07]  /*0380*/  IMAD.MOV.U32 R5, RZ, RZ, RZ ;  /* 0x000000ffff057224 */ /* 0x000fce00078e00ff */
.L_x_103:
[----:B------:R-:W-:Y:S01]  /*0390*/  IADD3 R9, P0, PT, R4, R9, RZ ;  /* 0x0000000904097210 */ /* 0x000fe20007f1e0ff */
[----:B------:R-:W-:-:S04]  /*03a0*/  VIADD R5, R5, 0x1 ;  /* 0x0000000105057836 */ /* 0x000fc80000000000 */
[----:B------:R-:W-:Y:S01]  /*03b0*/  IMAD.X R8, RZ, RZ, R8, P0 ;  /* 0x000000ffff087224 */ /* 0x000fe200000e0608 */
[----:B------:R-:W-:-:S04]  /*03c0*/  ISETP.GT.U32.AND P0, PT, R9, UR5, PT ;  /* 0x0000000509007c0c */ /* 0x000fc8000bf04070 */
[----:B------:R-:W-:-:S13]  /*03d0*/  ISETP.GT.U32.AND.EX P0, PT, R8, UR6, PT, P0 ;  /* 0x0000000608007c0c */ /* 0x000fda000bf04100 */
[----:B------:R-:W-:Y:S05]  /*03e0*/  @!P0 BRA `(.L_x_103) ;  /* 0xfffffffc00e88947 */ /* 0x000fea000383ffff */
.L_x_98:
[----:B------:R-:W-:Y:S05]  /*03f0*/  BSYNC.RECONVERGENT B0 ;  /* 0x0000000000007941 */ /* 0x000fea0003800200 */
.L_x_97:
[----:B------:R-:W0:Y:S01]  /*0400*/  S2R R0, SR_LANEID ;  /* 0x0000000000007919 */ /* 0x000e220000000000 */
[----:B------:R-:W1:Y:S08]  /*0410*/  S2UR UR7, SR_CgaCtaId ;  /* 0x00000000000779c3 */ /* 0x000e700000008800 */
[----:B------:R-:W2:Y:S01]  /*0420*/  REDUX.SUM UR16, R5 ;  /* 0x00000000051073c4 */ /* 0x000ea2000000c000 */
[----:B------:R-:W-:Y:S01]  /*0430*/  VOTEU.ANY UR4, UPT, PT ;  /* 0x0000000000047886 */ /* 0x000fe200038e0100 */
[----:B------:R-:W-:Y:S01]  /*0440*/  ISETP.NE.AND P1, PT, R6, RZ, PT ;  /* 0x000000ff0600720c */ /* 0x000fe20003f25270 */
[----:B------:R-:W-:-:S06]  /*0450*/  UFLO.U32 UR4, UR4 ;  /* 0x00000004000472bd */ /* 0x000fcc00080e0000 */
[----:B0-----:R-:W-:Y:S01]  /*0460*/  ISETP.EQ.U32.AND P0, PT, R0, UR4, PT ;  /* 0x0000000400007c0c */ /* 0x001fe2000bf02070 */
[----:B------:R-:W-:Y:S01]  /*0470*/  UMOV UR4, 0x400 ;  /* 0x0000040000047882 */ /* 0x000fe20000000000 */
[----:B--2---:R-:W-:Y:S01]  /*0480*/  IMAD.U32 R0, RZ, RZ, UR16 ;  /* 0x00000010ff007e24 */ /* 0x004fe2000f8e00ff */
[----:B-1----:R-:W-:-:S10]  /*0490*/  ULEA UR4, UR7, UR4, 0x18 ;  /* 0x0000000407047291 */ /* 0x002fd4000f8ec0ff */
[----:B------:R0:W-:Y:S01]  /*04a0*/  @P0 ATOMS.ADD RZ, [UR4], R0 ;  /* 0x00000000ffff098c */ /* 0x0001e20008000004 */
[----:B------:R-:W-:Y:S06]  /*04b0*/  BAR.SYNC.DEFER_BLOCKING 0x0 ;  /* 0x0000000000007b1d */ /* 0x000fec0000010000 */
[----:B------:R-:W-:Y:S05]  /*04c0*/  @P1 EXIT ;  /* 0x000000000000194d */ /* 0x000fea0003800000 */
[----:B------:R-:W1:Y:S01]  /*04d0*/  LDS R2, [UR4] ;  /* 0x00000004ff027984 */ /* 0x000e620008000800 */
[----:B------:R-:W1:Y:S01]  /*04e0*/  LDC.64 R4, c[0x0][0x390] ;  /* 0x0000e400ff047b82 */ /* 0x000e620000000a00 */
[----:B------:R-:W-:-:S05]  /*04f0*/  IMAD.MOV.U32 R3, RZ, RZ, RZ ;  /* 0x000000ffff037224 */ /* 0x000fca00078e00ff */
[----:B-1----:R-:W-:Y:S01]  /*0500*/  REDG.E.ADD.64.STRONG.GPU desc[UR8][R4.64], R2 ;  /* 0x000000020400798e */ /* 0x002fe2000c12e508 */
[----:B------:R-:W-:Y:S05]  /*0510*/  EXIT ;  /* 0x000000000000794d */ /* 0x000fea0003800000 */
.L_x_104:
        /* <DEDUP_REMOVED lines=14> */
.L_x_126:


//--------------------- .text._Z19find_pattern_kernelPKhmPl --------------------------
	.section	.text._Z19find_pattern_kernelPKhmPl,"ax",@progbits
	.align	128
        .global         _Z19find_pattern_kernelPKhmPl
        .type           _Z19find_pattern_kernelPKhmPl,@function
        .size           _Z19find_pattern_kernelPKhmPl,(.L_x_127 - _Z19find_pattern_kernelPKhmPl)
        .other          _Z19find_pattern_kernelPKhmPl,@"STO_CUDA_ENTRY STV_DEFAULT"
_Z19find_pattern_kernelPKhmPl:
.text._Z19find_pattern_kernelPKhmPl:
[----:B------:R-:W-:Y:S01]  /*0000*/  LDC R1, c[0x0][0x37c] ;  /* 0x0000df00ff017b82 */ /* 0x000fe20000000800 */
[----:B------:R-:W0:Y:S07]  /*0010*/  S2R R3, SR_TID.X ;  /* 0x0000000000037919 */ /* 0x000e2e0000002100 */
[----:B------:R-:W0:Y:S01]  /*0020*/  S2UR UR6, SR_CTAID.X ;  /* 0x00000000000679c3 */ /* 0x000e220000002500 */
[----:B------:R-:W1:Y:S01]  /*0030*/  LDCU.64 UR4, c[0x0][0x388] ;  /* 0x00007100ff0477ac */ /* 0x000e620008000a00 */
[----:B------:R-:W1:Y:S06]  /*0040*/  LDCU.64 UR8, c[0x3][0x100] ;  /* 0x00c02000ff0877ac */ /* 0x000e6c0008000a00 */
[----:B------:R-:W0:Y:S01]  /*0050*/  LDC R4, c[0x0][0x360] ;  /* 0x0000d800ff047b82 */ /* 0x000e220000000800 */
[----:B------:R-:W2:Y:S01]  /*0060*/  LDCU UR7, c[0x0][0x370] ;  /* 0x00006e00ff0777ac */ /* 0x000ea20008000800 */
[----:B-1----:R-:W-:-:S04]  /*0070*/  UIADD3 UR4, UP0, UPT, UR4, -UR8, URZ ;  /* 0x8000000804047290 */ /* 0x002fc8000ff1e0ff */
[----:B------:R-:W-:Y:S01]  /*0080*/  UIADD3.X UR5, UPT, UPT, UR5, ~UR9, URZ, UP0, !UPT ;  /* 0x8000000905057290 */ /* 0x000fe200087fe4ff */
[----:B0-----:R-:W-:-:S05]  /*0090*/  IMAD R0, R4, UR6, R3 ;  /* 0x0000000604007c24 */ /* 0x001fca000f8e0203 */
[----:B------:R-:W-:Y:S02]  /*00a0*/  IMAD.U32 R2, RZ, RZ, UR5 ;  /* 0x00000005ff027e24 */ /* 0x000fe4000f8e00ff */
[----:B--2---:R-:W-:Y:S01]  /*00b0*/  IMAD R4, R4, UR7, RZ ;  /* 0x0000000704047c24 */ /* 0x004fe2000f8e02ff */
[----:B------:R-:W-:-:S04]  /*00c0*/  ISETP.LE.U32.AND P0, PT, R0, UR4, PT ;  /* 0x0000000400007c0c */ /* 0x000fc8000bf03070 */
[----:B------:R-:W-:-:S13]  /*00d0*/  ISETP.GE.U32.AND.EX P0, PT, R2, RZ, PT, P0 ;  /* 0x000000ff0200720c */ /* 0x000fda0003f06100 */
[----:B------:R-:W-:Y:S05]  /*00e0*/  @!P0 EXIT ;  /* 0x000000000000894d */ /* 0x000fea0003800000 */
[----:B------:R-:W-:Y:S01]  /*00f0*/  UISETP.NE.U32.AND UP0, UPT, UR8, URZ, UPT ;  /* 0x000000ff0800728c */ /* 0x000fe2000bf05070 */
[----:B------:R-:W-:Y:S01]  /*0100*/  BSSY.RECONVERGENT B0, `(.L_x_105) ;  /* 0x000001e000007945 */ /* 0x000fe20003800200 */
[----:B------:R-:W-:Y:S01]  /*0110*/  IMAD.MOV.U32 R7, RZ, RZ, R0 ;  /* 0x000000ffff077224 */ /* 0x000fe200078e0000 */
[----:B------:R-:W0:Y:S01]  /*0120*/  LDCU.64 UR6, c[0x0][0x358] ;  /* 0x00006b00ff0677ac */ /* 0x000e220008000a00 */
[----:B------:R-:W-:Y:S01]  /*0130*/  IMAD.MOV.U32 R6, RZ, RZ, RZ ;  /* 0x000000ffff067224 */ /* 0x000fe200078e00ff */
[----:B------:R-:W-:Y:S01]  /*0140*/  UISETP.NE.AND.EX UP0, UPT, UR9, URZ, UPT, UP0 ;  /* 0x000000ff0900728c */ /* 0x000fe2000bf05300 */
[----:B------:R-:W1:Y:S01]  /*0150*/  LDCU.64 UR12, c[0x3][0x100] ;  /* 0x00c02000ff0c77ac */ /* 0x000e620008000a00 */
[----:B------:R-:W2:Y:S07]  /*0160*/  LDCU.64 UR10, c[0x0][0x380] ;  /* 0x00007000ff0a77ac */ /* 0x000eae0008000a00 */
[----:B------:R-:W-:Y:S05]  /*0170*/  BRA.U !UP0, `(.L_x_106) ;  /* 0x0000000108587547 */ /* 0x000fea000b800000 */
.L_x_109:
[----:B------:R-:W-:Y:S01]  /*0180*/  BSSY.RECONVERGENT B1, `(.L_x_107) ;  /* 0x000000d000017945 */ /* 0x000fe20003800200 */
[----:B------:R-:W-:Y:S02]  /*0190*/  IMAD.MOV.U32 R0, RZ, RZ, RZ ;  /* 0x000000ffff007224 */ /* 0x000fe400078e00ff */
[----:B------:R-:W-:-:S07]  /*01a0*/  IMAD.MOV.U32 R5, RZ, RZ, RZ ;  /* 0x000000ffff057224 */ /* 0x000fce00078e00ff */
.L_x_108:
[----:B--2---:R-:W-:-:S04]  /*01b0*/  IADD3 R2, P0, P1, R0, UR10, R7 ;  /* 0x0000000a00027c10 */ /* 0x004fc8000f91e007 */
[----:B------:R-:W-:-:S05]  /*01c0*/  IADD3.X R3, PT, PT, R5, UR11, R6, P0, P1 ;  /* 0x0000000b05037c10 */ /* 0x000fca00087e2406 */
[----:B0-----:R-:W2:Y:S01]  /*01d0*/  LDG.E.U8 R2, desc[UR6][R2.64] ;  /* 0x0000000602027981 */ /* 0x001ea2000c1e1100 */
[----:B------:R0:W2:Y:S02]  /*01e0*/  LDC.U8 R9, c[0x3][R0] ;  /* 0x00c0000000097b82 */ /* 0x0000a40000000000 */
[----:B0-----:R-:W-:-:S05]  /*01f0*/  IADD3 R0, P0, PT, R0, 0x1, RZ ;  /* 0x0000000100007810 */ /* 0x001fca0007f1e0ff */
[----:B------:R-:W-:Y:S01]  /*0200*/  IMAD.X R5, RZ, RZ, R5, P0 ;  /* 0x000000ffff057224 */ /* 0x000fe200000e0605 */
[----:B-1----:R-:W-:-:S04]  /*0210*/  ISETP.GE.U32.AND P0, PT, R0, UR12, PT ;  /* 0x0000000c00007c0c */ /* 0x002fc8000bf06070 */
[----:B------:R-:W-:Y:S02]  /*0220*/  ISETP.GE.U32.AND.EX P0, PT, R5, UR13, PT, P0 ;  /* 0x0000000d05007c0c */ /* 0x000fe4000bf06100 */
[----:B--2---:R-:W-:-:S13]  /*0230*/  ISETP.EQ.AND P1, PT, R2, R9, PT ;  /* 0x000000090200720c */ /* 0x004fda0003f22270 */
[----:B------:R-:W-:Y:S05]  /*0240*/  @!P0 BRA P1, `(.L_x_108) ;  /* 0xfffffffc00d88947 */ /* 0x000fea000083ffff */
[----:B------:R-:W-:Y:S05]  /*0250*/  BSYNC.RECONVERGENT B1 ;  /* 0x0000000000017941 */ /* 0x000fea0003800200 */
.L_x_107:
[----:B------:R-:W-:-:S13]  /*0260*/  ISETP.NE.AND P0, PT, R2, R9, PT ;  /* 0x000000090200720c */ /* 0x000fda0003f05270 */
[----:B------:R-:W-:Y:S05]  /*0270*/  @!P0 BRA `(.L_x_106) ;  /* 0x0000000000188947 */ /* 0x000fea0003800000 */
[----:B------:R-:W-:-:S05]  /*0280*/  IADD3 R7, P0, PT, R4, R7, RZ ;  /* 0x0000000704077210 */ /* 0x000fca0007f1e0ff */
[----:B------:R-:W-:Y:S01]  /*0290*/  IMAD.X R6, RZ, RZ, R6, P0 ;  /* 0x000000ffff067224 */ /* 0x000fe200000e0606 */
[----:B------:R-:W-:-:S04]  /*02a0*/  ISETP.GT.U32.AND P0, PT, R7, UR4, PT ;  /* 0x0000000407007c0c */ /* 0x000fc8000bf04070 */
[----:B------:R-:W-:-:S13]  /*02b0*/  ISETP.GT.U32.AND.EX P0, PT, R6, UR5, PT, P0 ;  /* 0x0000000506007c0c */ /* 0x000fda000bf04100 */
[----:B------:R-:W-:Y:S05]  /*02c0*/  @!P0 BRA `(.L_x_109) ;  /* 0xfffffffc00ac8947 */ /* 0x000fea000383ffff */
[----:B------:R-:W-:Y:S05]  /*02d0*/  EXIT ;  /* 0x000000000000794d */ /* 0x000fea0003800000 */
.L_x_106:
[----:B012---:R-:W-:Y:S05]  /*02e0*/  BSYNC.RECONVERGENT B0 ;  /* 0x0000000000007941 */ /* 0x007fea0003800200 */
.L_x_105:
[----:B------:R-:W0:Y:S01]  /*02f0*/  LDC.64 R2, c[0x0][0x390] ;  /* 0x0000e400ff027b82 */ /* 0x000e220000000a00 */
[----:B------:R-:W-:Y:S02]  /*0300*/  IMAD.MOV.U32 R4, RZ, RZ, R7 ;  /* 0x000000ffff047224 */ /* 0x000fe400078e0007 */
[----:B------:R-:W-:-:S05]  /*0310*/  IMAD.MOV.U32 R5, RZ, RZ, R6 ;  /* 0x000000ffff057224 */ /* 0x000fca00078e0006 */
[----:B0-----:R-:W-:Y:S01]  /*0320*/  REDG.E.MIN.64.STRONG.GPU desc[UR6][R2.64], R4 ;  /* 0x000000040200798e */ /* 0x001fe2000c92e506 */
[----:B------:R-:W-:Y:S05]  /*0330*/  EXIT ;  /* 0x000000000000794d */ /* 0x000fea0003800000 */
.L_x_110:
        /* <DEDUP_REMOVED lines=12> */
.L_x_127:


//--------------------- .text._Z16find_byte_kernelPKhmhPl --------------------------
	.section	.text._Z16find_byte_kernelPKhmhPl,"ax",@progbits
	.align	128
        .global         _Z16find_byte_kernelPKhmhPl
        .type           _Z16find_byte_kernelPKhmhPl,@function
        .size           _Z16find_byte_kernelPKhmhPl,(.L_x_128 - _Z16find_byte_kernelPKhmhPl)
        .other          _Z16find_byte_kernelPKhmhPl,@"STO_CUDA_ENTRY STV_DEFAULT"
_Z16find_byte_kernelPKhmhPl:
.text._Z16find_byte_kernelPKhmhPl:
        /* <DEDUP_REMOVED lines=11> */
[----:B------:R-:W0:Y:S01]  /*00b0*/  LDCU.U8 UR4, c[0x0][0x390] ;  /* 0x00007200ff0477ac */ /* 0x000e220008000000 */
[----:B------:R-:W-:Y:S01]  /*00c0*/  BSSY.RECONVERGENT B0, `(.L_x_111) ;  /* 0x0000011000007945 */ /* 0x000fe20003800200 */
[----:B------:R-:W-:Y:S01]  /*00d0*/  IMAD.MOV.U32 R5, RZ, RZ, RZ ;  /* 0x000000ffff057224 */ /* 0x000fe200078e00ff */
[----:B------:R-:W1:Y:S01]  /*00e0*/  LDCU.64 UR6, c[0x0][0x358] ;  /* 0x00006b00ff0677ac */ /* 0x000e620008000a00 */
[----:B------:R-:W2:Y:S01]  /*00f0*/  LDCU.64 UR10, c[0x0][0x388] ;  /* 0x00007100ff0a77ac */ /* 0x000ea20008000a00 */
[----:B------:R-:W3:Y:S01]  /*0100*/  LDCU.64 UR8, c[0x0][0x380] ;  /* 0x00007000ff0877ac */ /* 0x000ee20008000a00 */
[----:B0-----:R-:W-:-:S12]  /*0110*/  UPRMT UR4, UR4, 0x9910, URZ ;  /* 0x0000991004047896 */ /* 0x001fd800080000ff */
.L_x_113:
[----:B---3--:R-:W-:-:S04]  /*0120*/  IADD3 R2, P0, PT, R0, UR8, RZ ;  /* 0x0000000800027c10 */ /* 0x008fc8000ff1e0ff */
[----:B------:R-:W-:-:S05]  /*0130*/  IADD3.X R3, PT, PT, R5, UR9, RZ, P0, !PT ;  /* 0x0000000905037c10 */ /* 0x000fca00087fe4ff */
[----:B-1----:R-:W3:Y:S02]  /*0140*/  LDG.E.U8 R2, desc[UR6][R2.64] ;  /* 0x0000000602027981 */ /* 0x002ee4000c1e1100 */
[----:B---3--:R-:W-:-:S13]  /*0150*/  ISETP.NE.AND P0, PT, R2, UR4, PT ;  /* 0x0000000402007c0c */ /* 0x008fda000bf05270 */
[----:B------:R-:W-:Y:S05]  /*0160*/  @!P0 BRA `(.L_x_112) ;  /* 0x0000000000188947 */ /* 0x000fea0003800000 */
[----:B------:R-:W-:-:S05]  /*0170*/  IADD3 R0, P0, PT, R4, R0, RZ ;  /* 0x0000000004007210 */ /* 0x000fca0007f1e0ff */
[----:B------:R-:W-:Y:S01]  /*0180*/  IMAD.X R5, RZ, RZ, R5, P0 ;  /* 0x000000ffff057224 */ /* 0x000fe200000e0605 */
[----:B--2---:R-:W-:-:S04]  /*0190*/  ISETP.GE.U32.AND P0, PT, R0, UR10, PT ;  /* 0x0000000a00007c0c */ /* 0x004fc8000bf06070 */
[----:B------:R-:W-:-:S13]  /*01a0*/  ISETP.GE.U32.AND.EX P0, PT, R5, UR11, PT, P0 ;  /* 0x0000000b05007c0c */ /* 0x000fda000bf06100 */
[----:B------:R-:W-:Y:S05]  /*01b0*/  @!P0 BRA `(.L_x_113) ;  /* 0xfffffffc00d88947 */ /* 0x000fea000383ffff */
[----:B------:R-:W-:Y:S05]  /*01c0*/  EXIT ;  /* 0x000000000000794d */ /* 0x000fea0003800000 */
.L_x_112:
[----:B--2---:R-:W-:Y:S05]  /*01d0*/  BSYNC.RECONVERGENT B0 ;  /* 0x0000000000007941 */ /* 0x004fea0003800200 */
.L_x_111:
[----:B------:R-:W0:Y:S01]  /*01e0*/  LDC.64 R2, c[0x0][0x398] ;  /* 0x0000e600ff027b82 */ /* 0x000e220000000a00 */
[----:B------:R-:W-:-:S05]  /*01f0*/  IMAD.MOV.U32 R4, RZ, RZ, R0 ;  /* 0x000000ffff047224 */ /* 0x000fca00078e0000 */
[----:B0-----:R-:W-:Y:S01]  /*0200*/  REDG.E.MIN.64.STRONG.GPU desc[UR6][R2.64], R4 ;  /* 0x000000040200798e */ /* 0x001fe2000c92e506 */
[----:B------:R-:W-:Y:S05]  /*0210*/  EXIT ;  /* 0x000000000000794d */ /* 0x000fea0003800000 */
.L_x_114:
        /* <DEDUP_REMOVED lines=14> */
.L_x_128:


//--------------------- .nv.shared.reserved.0     --------------------------
	.section	.nv.shared.reserved.0,"aw",@nobits
	.weak		__nv_reservedSMEM_offset_0_alias
	.size		__nv_reservedSMEM_offset_0_alias, 0, 64
	.other		__nv_reservedSMEM_offset_0_alias,@"STO_CUDA_RESERVED_SHARED STV_DEFAULT"
__nv_reservedSMEM_offset_0_alias:
	.zero		0
	.zero		64


//--------------------- .nv.shared._Z25radix_sort_scatter_kernelPKjPjS0_mi --------------------------
	.section	.nv.shared._Z25radix_sort_scatter_kernelPKjPjS0_mi,"aw",@nobits
	.sectionflags	@""
	.align	4
.nv.shared._Z25radix_sort_scatter_kernelPKjPjS0_mi:
	.zero		1088


//--------------------- .nv.shared._Z27radix_sort_histogram_kernelPKjmPji --------------------------
	.section	.nv.shared._Z27radix_sort_histogram_kernelPKjmPji,"aw",@nobits
	.sectionflags	@""
	.align	4
.nv.shared._Z27radix_sort_histogram_kernelPKjmPji:
	.zero		1088


//--------------------- .nv.shared._Z24reduce_minmax_u32_kernelPKjmPjS1_ --------------------------
	.section	.nv.shared._Z24reduce_minmax_u32_kernelPKjmPjS1_,"aw",@nobits
	.sectionflags	@""
	.align	4
.nv.shared._Z24reduce_minmax_u32_kernelPKjmPjS1_:
	.zero		3072


//--------------------- .nv.shared._Z21reduce_sum_f32_kernelPKfmPf --------------------------
	.section	.nv.shared._Z21reduce_sum_f32_kernelPKfmPf,"aw",@nobits
	.sectionflags	@""
	.align	4
.nv.shared._Z21reduce_sum_f32_kernelPKfmPf:
	.zero		2048


//--------------------- .nv.shared._Z16histogram_kernelPKhmPm --------------------------
	.section	.nv.shared._Z16histogram_kernelPKhmPm,"aw",@nobits
	.sectionflags	@""
	.align	4
.nv.shared._Z16histogram_kernelPKhmPm:
	.zero		2048


//--------------------- .nv.shared._Z20count_pattern_kernelPKhmPm --------------------------
	.section	.nv.shared._Z20count_pattern_kernelPKhmPm,"aw",@nobits
	.sectionflags	@""
	.align	4
.nv.shared._Z20count_pattern_kernelPKhmPm:
	.zero		1028


//--------------------- .nv.constant0._Z27dequantize_u8_to_f32_kernelPKhPfmff --------------------------
	.section	.nv.constant0._Z27dequantize_u8_to_f32_kernelPKhPfmff,"a",@progbits
	.sectionflags	@""
	.align	4
.nv.constant0._Z27dequantize_u8_to_f32_kernelPKhPfmff:
	.zero		928


//--------------------- .nv.constant0._Z25quantize_f32_to_u8_kernelPKfPhmff --------------------------
	.section	.nv.constant0._Z25quantize_f32_to_u8_kernelPKfPhmff,"a",@progbits
	.sectionflags	@""
	.align	4
.nv.constant0._Z25quantize_f32_to_u8_kernelPKfPhmff:
	.zero		928


//--------------------- .nv.constant0._Z11grep_kernelPKcmS0_mPjS1_j --------------------------
	.section	.nv.constant0._Z11grep_kernelPKcmS0_mPjS1_j,"a",@progbits
	.sectionflags	@""
	.align	4
.nv.constant0._Z11grep_kernelPKcmS0_mPjS1_j:
	.zero		948


//--------------------- .nv.constant0._Z25radix_sort_scatter_kernelPKjPjS0_mi --------------------------
	.section	.nv.constant0._Z25radix_sort_scatter_kernelPKjPjS0_mi,"a",@progbits
	.sectionflags	@""
	.align	4
.nv.constant0._Z25radix_sort_scatter_kernelPKjPjS0_mi:
	.zero		932


//--------------------- .nv.constant0._Z27radix_sort_histogram_kernelPKjmPji --------------------------
	.section	.nv.constant0._Z27radix_sort_histogram_kernelPKjmPji,"a",@progbits
	.sectionflags	@""
	.align	4
.nv.constant0._Z27radix_sort_histogram_kernelPKjmPji:
	.zero		924


//--------------------- .nv.constant0._Z24reduce_minmax_u32_kernelPKjmPjS1_ --------------------------
	.section	.nv.constant0._Z24reduce_minmax_u32_kernelPKjmPjS1_,"a",@progbits
	.sectionflags	@""
	.align	4
.nv.constant0._Z24reduce_minmax_u32_kernelPKjmPjS1_:
	.zero		928


//--------------------- .nv.constant0._Z21reduce_sum_f32_kernelPKfmPf --------------------------
	.section	.nv.constant0._Z21reduce_sum_f32_kernelPKfmPf,"a",@progbits
	.sectionflags	@""
	.align	4
.nv.constant0._Z21reduce_sum_f32_kernelPKfmPf:
	.zero		920


//--------------------- .nv.constant0._Z16histogram_kernelPKhmPm --------------------------
	.section	.nv.constant0._Z16histogram_kernelPKhmPm,"a",@progbits
	.sectionflags	@""
	.align	4
.nv.constant0._Z16histogram_kernelPKhmPm:
	.zero		920


//--------------------- .nv.constant0._Z19to_uppercase_kernelPhm --------------------------
	.section	.nv.constant0._Z19to_uppercase_kernelPhm,"a",@progbits
	.sectionflags	@""
	.align	4
.nv.constant0._Z19to_uppercase_kernelPhm:
	.zero		912


//--------------------- .nv.constant0._Z20transform_lut_kernelPhm --------------------------
	.section	.nv.constant0._Z20transform_lut_kernelPhm,"a",@progbits
	.sectionflags	@""
	.align	4
.nv.constant0._Z20transform_lut_kernelPhm:
	.zero		912


//--------------------- .nv.constant0._Z20count_pattern_kernelPKhmPm --------------------------
	.section	.nv.constant0._Z20count_pattern_kernelPKhmPm,"a",@progbits
	.sectionflags	@""
	.align	4
.nv.constant0._Z20count_pattern_kernelPKhmPm:
	.zero		920


//--------------------- .nv.constant0._Z19find_pattern_kernelPKhmPl --------------------------
	.section	.nv.constant0._Z19find_pattern_kernelPKhmPl,"a",@progbits
	.sectionflags	@""
	.align	4
.nv.constant0._Z19find_pattern_kernelPKhmPl:
	.zero		920


//--------------------- .nv.constant0._Z16find_byte_kernelPKhmhPl --------------------------
	.section	.nv.constant0._Z16find_byte_kernelPKhmhPl,"a",@progbits
	.sectionflags	@""
	.align	4
.nv.constant0._Z16find_byte_kernelPKhmhPl:
	.zero		928


//--------------------- SYMBOLS --------------------------

	.type		.nv.reservedSmem.offset0,@object
	.size		.nv.reservedSmem.offset0,0x4
	.type		.nv.reservedSmem.cap,@object
	.size		.nv.reservedSmem.cap,0x4
